	.headerflags	@"EF_CUDA_TEXMODE_UNIFIED EF_CUDA_64BIT_ADDRESS EF_CUDA_ACCELERATORS EF_CUDA_SM90 EF_CUDA_VIRTUAL_SM(EF_CUDA_SM90)"
	.elftype	@"ET_EXEC"


//--------------------- .nv.info                  --------------------------
	.section	.nv.info,"",@"SHT_CUDA_INFO"
	.align	4


	//----- nvinfo : EIATTR_REGCOUNT
	.align		4
        /*0000*/ 	.byte	0x04, 0x2f
        /*0002*/ 	.short	(.L_1 - .L_0)
	.align		4
.L_0:
        /*0004*/ 	.word	index@(triton_poi_fused__unsafe_index_add_mul_sub_59)
        /*0008*/ 	.word	0x00000040


	//----- nvinfo : EIATTR_MIN_STACK_SIZE
	.align		4
.L_1:
        /*000c*/ 	.byte	0x04, 0x12
        /*000e*/ 	.short	(.L_3 - .L_2)
	.align		4
.L_2:
        /*0010*/ 	.word	index@(triton_poi_fused__unsafe_index_add_mul_sub_59)
        /*0014*/ 	.word	0x00000000


	//----- nvinfo : EIATTR_FRAME_SIZE
	.align		4
.L_3:
        /*0018*/ 	.byte	0x04, 0x11
        /*001a*/ 	.short	(.L_5 - .L_4)
	.align		4
.L_4:
        /*001c*/ 	.word	index@(triton_poi_fused__unsafe_index_add_mul_sub_59)
        /*0020*/ 	.word	0x00000000


	//----- nvinfo : EIATTR_MIN_STACK_SIZE
	.align		4
.L_5:
        /*0024*/ 	.byte	0x04, 0x12
        /*0026*/ 	.short	(.L_7 - .L_6)
	.align		4
.L_6:
        /*0028*/ 	.word	index@(triton_poi_fused__unsafe_index_add_mul_sub_59)
        /*002c*/ 	.word	0x00000000
.L_7:


//--------------------- .nv.info.triton_poi_fused__unsafe_index_add_mul_sub_59 --------------------------
	.section	.nv.info.triton_poi_fused__unsafe_index_add_mul_sub_59,"",@"SHT_CUDA_INFO"
	.sectionflags	@""
	.align	4


	//----- nvinfo : EIATTR_CUDA_API_VERSION
	.align		4
        /*0000*/ 	.byte	0x04, 0x37
        /*0002*/ 	.short	(.L_9 - .L_8)
.L_8:
        /*0004*/ 	.word	0x0000007c


	//----- nvinfo : EIATTR_KPARAM_INFO
	.align		4
.L_9:
        /*0008*/ 	.byte	0x04, 0x17
        /*000a*/ 	.short	(.L_11 - .L_10)
.L_10:
        /*000c*/ 	.word	0x00000000
        /*0010*/ 	.short	0x000a
        /*0012*/ 	.short	0x0050
        /*0014*/ 	.byte	0x00, 0xf0, 0x11, 0x00


	//----- nvinfo : EIATTR_KPARAM_INFO
	.align		4
.L_11:
        /*0018*/ 	.byte	0x04, 0x17
        /*001a*/ 	.short	(.L_13 - .L_12)
.L_12:
        /*001c*/ 	.word	0x00000000
        /*0020*/ 	.short	0x0009
        /*0022*/ 	.short	0x0048
        /*0024*/ 	.byte	0x00, 0xf4, 0x21, 0x00


	//----- nvinfo : EIATTR_KPARAM_INFO
	.align		4
.L_13:
        /*0028*/ 	.byte	0x04, 0x17
        /*002a*/ 	.short	(.L_15 - .L_14)
.L_14:
        /*002c*/ 	.word	0x00000000
        /*0030*/ 	.short	0x0008
        /*0032*/ 	.short	0x0040
        /*0034*/ 	.byte	0x00, 0xf4, 0x21, 0x00


	//----- nvinfo : EIATTR_KPARAM_INFO
	.align		4
.L_15:
        /*0038*/ 	.byte	0x04, 0x17
        /*003a*/ 	.short	(.L_17 - .L_16)
.L_16:
        /*003c*/ 	.word	0x00000000
        /*0040*/ 	.short	0x0007
        /*0042*/ 	.short	0x0038
        /*0044*/ 	.byte	0x00, 0xf4, 0x21, 0x00


	//----- nvinfo : EIATTR_KPARAM_INFO
	.align		4
.L_17:
        /*0048*/ 	.byte	0x04, 0x17
        /*004a*/ 	.short	(.L_19 - .L_18)
.L_18:
        /*004c*/ 	.word	0x00000000
        /*0050*/ 	.short	0x0006
        /*0052*/ 	.short	0x0030
        /*0054*/ 	.byte	0x00, 0xf4, 0x21, 0x00


	//----- nvinfo : EIATTR_KPARAM_INFO
	.align		4
.L_19:
        /*0058*/ 	.byte	0x04, 0x17
        /*005a*/ 	.short	(.L_21 - .L_20)
.L_20:
        /*005c*/ 	.word	0x00000000
        /*0060*/ 	.short	0x0005
        /*0062*/ 	.short	0x0028
        /*0064*/ 	.byte	0x00, 0xf4, 0x21, 0x00


	//----- nvinfo : EIATTR_KPARAM_INFO
	.align		4
.L_21:
        /*0068*/ 	.byte	0x04, 0x17
        /*006a*/ 	.short	(.L_23 - .L_22)
.L_22:
        /*006c*/ 	.word	0x00000000
        /*0070*/ 	.short	0x0004
        /*0072*/ 	.short	0x0020
        /*0074*/ 	.byte	0x00, 0xf4, 0x21, 0x00


	//----- nvinfo : EIATTR_KPARAM_INFO
	.align		4
.L_23:
        /*0078*/ 	.byte	0x04, 0x17
        /*007a*/ 	.short	(.L_25 - .L_24)
.L_24:
        /*007c*/ 	.word	0x00000000
        /*0080*/ 	.short	0x0003
        /*0082*/ 	.short	0x0018
        /*0084*/ 	.byte	0x00, 0xf4, 0x21, 0x00


	//----- nvinfo : EIATTR_KPARAM_INFO
	.align		4
.L_25:
        /*0088*/ 	.byte	0x04, 0x17
        /*008a*/ 	.short	(.L_27 - .L_26)
.L_26:
        /*008c*/ 	.word	0x00000000
        /*0090*/ 	.short	0x0002
        /*0092*/ 	.short	0x0010
        /*0094*/ 	.byte	0x00, 0xf4, 0x21, 0x00


	//----- nvinfo : EIATTR_KPARAM_INFO
	.align		4
.L_27:
        /*0098*/ 	.byte	0x04, 0x17
        /*009a*/ 	.short	(.L_29 - .L_28)
.L_28:
        /*009c*/ 	.word	0x00000000
        /*00a0*/ 	.short	0x0001
        /*00a2*/ 	.short	0x0008
        /*00a4*/ 	.byte	0x00, 0xf4, 0x21, 0x00


	//----- nvinfo : EIATTR_KPARAM_INFO
	.align		4
.L_29:
        /*00a8*/ 	.byte	0x04, 0x17
        /*00aa*/ 	.short	(.L_31 - .L_30)
.L_30:
        /*00ac*/ 	.word	0x00000000
        /*00b0*/ 	.short	0x0000
        /*00b2*/ 	.short	0x0000
        /*00b4*/ 	.byte	0x00, 0xf4, 0x21, 0x00


	//----- nvinfo : EIATTR_SPARSE_MMA_MASK
	.align		4
.L_31:
        /*00b8*/ 	.byte	0x03, 0x50
        /*00ba*/ 	.short	0x0000


	//----- nvinfo : EIATTR_MAXREG_COUNT
	.align		4
        /*00bc*/ 	.byte	0x03, 0x1b
        /*00be*/ 	.short	0x00ff


	//----- nvinfo : EIATTR_EXIT_INSTR_OFFSETS
	.align		4
        /*00c0*/ 	.byte	0x04, 0x1c
        /*00c2*/ 	.short	(.L_33 - .L_32)


	//   ....[0]....
.L_32:
        /*00c4*/ 	.word	0x00001d00


	//----- nvinfo : EIATTR_REQNTID
	.align		4
.L_33:
        /*00c8*/ 	.byte	0x04, 0x10
        /*00ca*/ 	.short	(.L_35 - .L_34)
.L_34:
        /*00cc*/ 	.word	0x00000080
        /*00d0*/ 	.word	0x00000001
        /*00d4*/ 	.word	0x00000001


	//----- nvinfo : EIATTR_CBANK_PARAM_SIZE
	.align		4
.L_35:
        /*00d8*/ 	.byte	0x03, 0x19
        /*00da*/ 	.short	0x0054


	//----- nvinfo : EIATTR_PARAM_CBANK
	.align		4
        /*00dc*/ 	.byte	0x04, 0x0a
        /*00de*/ 	.short	(.L_37 - .L_36)
	.align		4
.L_36:
        /*00e0*/ 	.word	index@(.nv.constant0.triton_poi_fused__unsafe_index_add_mul_sub_59)
        /*00e4*/ 	.short	0x0210
        /*00e6*/ 	.short	0x0054


	//----- nvinfo : EIATTR_SW_WAR
	.align		4
.L_37:
        /*00e8*/ 	.byte	0x04, 0x36
        /*00ea*/ 	.short	(.L_39 - .L_38)
.L_38:
        /*00ec*/ 	.word	0x00000008
.L_39:


//--------------------- .nv.callgraph             --------------------------
	.section	.nv.callgraph,"",@"SHT_CUDA_CALLGRAPH"
	.align	4
	.sectionentsize	8
	.align		4
        /*0000*/ 	.word	0x00000000
	.align		4
        /*0004*/ 	.word	0xffffffff
	.align		4
        /*0008*/ 	.word	0x00000000
	.align		4
        /*000c*/ 	.word	0xfffffffe
	.align		4
        /*0010*/ 	.word	0x00000000
	.align		4
        /*0014*/ 	.word	0xfffffffd
	.align		4
        /*0018*/ 	.word	0x00000000
	.align		4
        /*001c*/ 	.word	0xfffffffc


//--------------------- .text.triton_poi_fused__unsafe_index_add_mul_sub_59 --------------------------
	.section	.text.triton_poi_fused__unsafe_index_add_mul_sub_59,"ax",@progbits
	.align	128
        .global         triton_poi_fused__unsafe_index_add_mul_sub_59
        .type           triton_poi_fused__unsafe_index_add_mul_sub_59,@function
        .size           triton_poi_fused__unsafe_index_add_mul_sub_59,(.L_x_1 - triton_poi_fused__unsafe_index_add_mul_sub_59)
        .other          triton_poi_fused__unsafe_index_add_mul_sub_59,@"STO_CUDA_ENTRY STV_DEFAULT"
triton_poi_fused__unsafe_index_add_mul_sub_59:
.text.triton_poi_fused__unsafe_index_add_mul_sub_59:
[----:B------:R-:W-:Y:S01]  /*0000*/  LDC R1, c[0x0][0x28] ;  /* 0x00000a00ff017b82 */ /* 0x000fe20000000800 */
[----:B------:R-:W1:Y:S07]  /*0010*/  S2R R0, SR_TID.X ;  /* 0x0000000000007919 */ /* 0x000e6e0000002100 */
[----:B------:R-:W2:Y:S01]  /*0020*/  LDC.64 R24, c[0x0][0x238] ;  /* 0x00008e00ff187b82 */ /* 0x000ea20000000a00 */
[----:B------:R-:W-:Y:S01]  /*0030*/  ULDC.64 UR4, c[0x0][0x208] ;  /* 0x0000820000047ab9 */ /* 0x000fe20000000a00 */
[----:B------:R-:W-:Y:S01]  /*0040*/  ULDC.64 UR6, c[0x0][0x220] ;  /* 0x0000880000067ab9 */ /* 0x000fe20000000a00 */
[----:B------:R-:W3:Y:S05]  /*0050*/  S2R R5, SR_CTAID.X ;  /* 0x0000000000057919 */ /* 0x000eea0000002500 */
[----:B------:R-:W4:Y:S08]  /*0060*/  LDC.64 R16, c[0x0][0x218] ;  /* 0x00008600ff107b82 */ /* 0x000f300000000a00 */
[----:B------:R-:W5:Y:S08]  /*0070*/  LDC.64 R12, c[0x0][0x240] ;  /* 0x00009000ff0c7b82 */ /* 0x000f700000000a00 */
[----:B------:R-:W2:Y:S01]  /*0080*/  LDC.64 R26, c[0x0][0x210] ;  /* 0x00008400ff1a7b82 */ /* 0x000ea20000000a00 */
[----:B-1----:R-:W-:-:S07]  /*0090*/  IMAD.SHL.U32 R0, R0, 0x4, RZ ;  /* 0x0000000400007824 */ /* 0x002fce00078e00ff */
[----:B------:R-:W1:Y:S01]  /*00a0*/  LDC.64 R50, c[0x0][0x228] ;  /* 0x00008a00ff327b82 */ /* 0x000e620000000a00 */
[----:B---3--:R-:W-:Y:S02]  /*00b0*/  SHF.R.S32.HI R10, RZ, 0x15, R5 ;  /* 0x00000015ff0a7819 */ /* 0x008fe40000011405 */
[----:B------:R-:W-:Y:S02]  /*00c0*/  LOP3.LUT R0, R0, 0x1fc, RZ, 0xc0, !PT ;  /* 0x000001fc00007812 */ /* 0x000fe400078ec0ff */
[----:B------:R-:W-:-:S03]  /*00d0*/  SGXT R10, R10, 0x1 ;  /* 0x000000010a0a781a */ /* 0x000fc60000000200 */
[----:B------:R-:W-:-:S05]  /*00e0*/  IMAD R3, R5, 0x400, R0 ;  /* 0x0000040005037824 */ /* 0x000fca00078e0200 */
[----:B------:R-:W-:Y:S02]  /*00f0*/  SHF.R.S32.HI R0, RZ, 0x1f, R3 ;  /* 0x0000001fff007819 */ /* 0x000fe40000011403 */
[----:B------:R-:W-:Y:S02]  /*0100*/  IADD3 R5, R3, 0x2, RZ ;  /* 0x0000000203057810 */ /* 0x000fe40007ffe0ff */
[----:B------:R-:W-:Y:S02]  /*0110*/  LEA.HI R2, R0, R3, RZ, 0x6 ;  /* 0x0000000300027211 */ /* 0x000fe400078f30ff */
[----:B------:R-:W-:Y:S02]  /*0120*/  LEA.HI R8, R10, R5, RZ, 0x6 ;  /* 0x000000050a087211 */ /* 0x000fe400078f30ff */
[----:B------:R-:W-:Y:S02]  /*0130*/  SHF.R.S32.HI R6, RZ, 0x6, R2 ;  /* 0x00000006ff067819 */ /* 0x000fe40000011402 */
[----:B------:R-:W-:-:S02]  /*0140*/  LOP3.LUT R2, R2, 0xffffffc0, RZ, 0xc0, !PT ;  /* 0xffffffc002027812 */ /* 0x000fc400078ec0ff */
[----:B------:R-:W-:Y:S02]  /*0150*/  LEA.HI R4, R6, R6, RZ, 0x6 ;  /* 0x0000000606047211 */ /* 0x000fe400078f30ff */
[----:B------:R-:W-:Y:S02]  /*0160*/  LOP3.LUT R8, R8, 0xffffffc0, RZ, 0xc0, !PT ;  /* 0xffffffc008087812 */ /* 0x000fe400078ec0ff */
[----:B------:R-:W-:Y:S01]  /*0170*/  LOP3.LUT R7, R4, 0xffffffc0, RZ, 0xc0, !PT ;  /* 0xffffffc004077812 */ /* 0x000fe200078ec0ff */
[----:B------:R-:W-:-:S04]  /*0180*/  IMAD.IADD R4, R3, 0x1, -R2 ;  /* 0x0000000103047824 */ /* 0x000fc800078e0a02 */
[----:B------:R-:W-:Y:S02]  /*0190*/  IMAD.IADD R2, R6, 0x1, -R7 ;  /* 0x0000000106027824 */ /* 0x000fe400078e0a07 */
[----:B----4-:R-:W-:-:S04]  /*01a0*/  IMAD.WIDE R28, R4, 0x8, R16 ;  /* 0x00000008041c7825 */ /* 0x010fc800078e0210 */
[----:B--2---:R-:W-:Y:S02]  /*01b0*/  IMAD.WIDE R6, R2, 0x8, R24 ;  /* 0x0000000802067825 */ /* 0x004fe400078e0218 */
[----:B------:R-:W2:Y:S04]  /*01c0*/  LDG.E.EL.128 R28, desc[UR4][R28.64] ;  /* 0x000000041c1c7981 */ /* 0x000ea8000c2e1d00 */
[----:B------:R-:W3:Y:S01]  /*01d0*/  LDG.E.EL.64 R6, desc[UR4][R6.64] ;  /* 0x0000000406067981 */ /* 0x000ee2000c2e1b00 */
[----:B------:R-:W-:-:S05]  /*01e0*/  IADD3 R5, R5, -R8, RZ ;  /* 0x8000000805057210 */ /* 0x000fca0007ffe0ff */
[----:B------:R-:W-:-:S04]  /*01f0*/  IMAD.WIDE R16, R5, 0x8, R16 ;  /* 0x0000000805107825 */ /* 0x000fc800078e0210 */
[----:B-----5:R-:W-:Y:S02]  /*0200*/  IMAD.WIDE R20, R4, 0x8, R12 ;  /* 0x0000000804147825 */ /* 0x020fe400078e020c */
[----:B------:R-:W4:Y:S04]  /*0210*/  LDG.E.EL.128 R16, desc[UR4][R16.64] ;  /* 0x0000000410107981 */ /* 0x000f28000c2e1d00 */
[----:B------:R-:W5:Y:S01]  /*0220*/  LDG.E.EL.128 R20, desc[UR4][R20.64] ;  /* 0x0000000414147981 */ /* 0x000f62000c2e1d00 */
[----:B0-----:R-:W-:-:S04]  /*0230*/  IMAD.WIDE R34, R2, 0x8, R26 ;  /* 0x0000000802227825 */ /* 0x001fc800078e021a */
[----:B------:R-:W-:Y:S02]  /*0240*/  IMAD.WIDE R12, R5, 0x8, R12 ;  /* 0x00000008050c7825 */ /* 0x000fe400078e020c */
[----:B------:R-:W4:Y:S04]  /*0250*/  LDG.E.EL.64 R34, desc[UR4][R34.64] ;  /* 0x0000000422227981 */ /* 0x000f28000c2e1b00 */
[----:B------:R-:W4:Y:S01]  /*0260*/  LDG.E.EL.128 R12, desc[UR4][R12.64] ;  /* 0x000000040c0c7981 */ /* 0x000f22000c2e1d00 */
[----:B---3--:R-:W-:-:S04]  /*0270*/  SHF.R.U32.HI R5, RZ, 0x1b, R7 ;  /* 0x0000001bff057819 */ /* 0x008fc80000011607 */
[----:B------:R-:W-:Y:S02]  /*0280*/  LOP3.LUT R5, R5, 0x10, RZ, 0xc0, !PT ;  /* 0x0000001005057812 */ /* 0x000fe400078ec0ff */
[C---:B--2---:R-:W-:Y:S02]  /*0290*/  LEA R32, P0, R28.reuse, UR6, 0x2 ;  /* 0x000000061c207c11 */ /* 0x044fe4000f8010ff */
[----:B------:R-:W-:Y:S02]  /*02a0*/  IADD3 R40, P3, R6, R5, RZ ;  /* 0x0000000506287210 */ /* 0x000fe40007f7e0ff */
[----:B------:R-:W-:Y:S02]  /*02b0*/  SHF.R.U32.HI R8, RZ, 0x19, R31 ;  /* 0x00000019ff087819 */ /* 0x000fe4000001161f */
[----:B------:R-:W-:Y:S01]  /*02c0*/  SHF.R.U32.HI R11, RZ, 0x19, R29 ;  /* 0x00000019ff0b7819 */ /* 0x000fe2000001161d */
[----:B------:R-:W-:Y:S01]  /*02d0*/  IMAD.X R33, RZ, RZ, R7, P3 ;  /* 0x000000ffff217224 */ /* 0x000fe200018e0607 */
[----:B------:R-:W-:-:S02]  /*02e0*/  LEA.HI.X R28, R28, UR7, R29, 0x2, P0 ;  /* 0x000000071c1c7c11 */ /* 0x000fc400080f141d */
[----:B------:R-:W-:Y:S02]  /*02f0*/  LEA R9, P0, R30, UR6, 0x2 ;  /* 0x000000061e097c11 */ /* 0x000fe4000f8010ff */
[----:B------:R-:W-:Y:S02]  /*0300*/  LOP3.LUT R8, R8, 0x40, RZ, 0xc0, !PT ;  /* 0x0000004008087812 */ /* 0x000fe400078ec0ff */
[----:B------:R-:W-:Y:S02]  /*0310*/  LOP3.LUT R11, R11, 0x40, RZ, 0xc0, !PT ;  /* 0x000000400b0b7812 */ /* 0x000fe400078ec0ff */
[----:B------:R-:W-:Y:S02]  /*0320*/  LEA.HI.X R30, R30, UR7, R31, 0x2, P0 ;  /* 0x000000071e1e7c11 */ /* 0x000fe400080f141f */
[----:B------:R-:W-:Y:S02]  /*0330*/  IADD3 R5, P1, R8, R9, RZ ;  /* 0x0000000908057210 */ /* 0x000fe40007f3e0ff */
[C---:B------:R-:W-:Y:S01]  /*0340*/  SHF.L.U64.HI R33, R40.reuse, 0x6, R33 ;  /* 0x0000000628217819 */ /* 0x040fe20000010221 */
[----:B------:R-:W-:Y:S01]  /*0350*/  IMAD.SHL.U32 R40, R40, 0x40, RZ ;  /* 0x0000004028287824 */ /* 0x000fe200078e00ff */
[----:B------:R-:W-:-:S02]  /*0360*/  IADD3 R6, P0, R11, R32, RZ ;  /* 0x000000200b067210 */ /* 0x000fc40007f1e0ff */
[----:B------:R-:W-:Y:S01]  /*0370*/  LEA.HI R11, R10, R3, RZ, 0xc ;  /* 0x000000030a0b7211 */ /* 0x000fe200078f60ff */
[----:B------:R-:W-:Y:S01]  /*0380*/  IMAD.X R8, RZ, RZ, R30, P1 ;  /* 0x000000ffff087224 */ /* 0x000fe200008e061e */
[----:B------:R-:W-:Y:S02]  /*0390*/  IADD3.X R7, RZ, R28, RZ, P0, !PT ;  /* 0x0000001cff077210 */ /* 0x000fe400007fe4ff */
[----:B----4-:R-:W-:Y:S02]  /*03a0*/  LEA R36, P2, R16, UR6, 0x2 ;  /* 0x0000000610247c11 */ /* 0x010fe4000f8410ff */
[----:B------:R-:W-:Y:S02]  /*03b0*/  IADD3 R30, P0, R40, R6, RZ ;  /* 0x00000006281e7210 */ /* 0x000fe40007f1e0ff */
[----:B------:R-:W-:Y:S02]  /*03c0*/  SHF.R.S32.HI R11, RZ, 0xc, R11 ;  /* 0x0000000cff0b7819 */ /* 0x000fe4000001140b */
[----:B------:R-:W-:-:S02]  /*03d0*/  SHF.R.U32.HI R37, RZ, 0x19, R17 ;  /* 0x00000019ff257819 */ /* 0x000fc40000011611 */
[----:B------:R-:W-:Y:S02]  /*03e0*/  LEA.HI.X R32, R16, UR7, R17, 0x2, P2 ;  /* 0x0000000710207c11 */ /* 0x000fe400090f1411 */
[----:B------:R-:W-:Y:S01]  /*03f0*/  IADD3.X R31, R33, R7, RZ, P0, !PT ;  /* 0x00000007211f7210 */ /* 0x000fe200007fe4ff */
[----:B------:R-:W-:Y:S01]  /*0400*/  IMAD.SHL.U32 R9, R11, 0x100, RZ ;  /* 0x000001000b097824 */ /* 0x000fe200078e00ff */
[----:B------:R-:W-:Y:S02]  /*0410*/  LEA R17, P0, R18, UR6, 0x2 ;  /* 0x0000000612117c11 */ /* 0x000fe4000f8010ff */
[----:B------:R-:W-:Y:S02]  /*0420*/  IADD3 R28, P1, R40, R5, RZ ;  /* 0x00000005281c7210 */ /* 0x000fe40007f3e0ff */
[----:B------:R-:W-:Y:S02]  /*0430*/  SHF.R.U32.HI R16, RZ, 0x19, R19 ;  /* 0x00000019ff107819 */ /* 0x000fe40000011613 */
[----:B------:R-:W-:-:S02]  /*0440*/  LOP3.LUT R37, R37, 0x40, RZ, 0xc0, !PT ;  /* 0x0000004025257812 */ /* 0x000fc400078ec0ff */
[----:B-----5:R-:W-:Y:S01]  /*0450*/  SHF.R.U32.HI R38, RZ, 0x19, R21 ;  /* 0x00000019ff267819 */ /* 0x020fe20000011615 */
[----:B------:R-:W-:Y:S01]  /*0460*/  IMAD.WIDE R30, R9, 0x4, R30 ;  /* 0x00000004091e7825 */ /* 0x000fe200078e021e */
[----:B------:R-:W-:Y:S02]  /*0470*/  LEA.HI.X R41, R18, UR7, R19, 0x2, P0 ;  /* 0x0000000712297c11 */ /* 0x000fe400080f1413 */
[----:B------:R-:W-:Y:S01]  /*0480*/  SHF.R.U32.HI R39, RZ, 0x19, R23 ;  /* 0x00000019ff277819 */ /* 0x000fe20000011617 */
[----:B------:R-:W-:Y:S01]  /*0490*/  IMAD.X R29, R33, 0x1, R8, P1 ;  /* 0x00000001211d7824 */ /* 0x000fe200008e0608 */
[----:B------:R-:W-:Y:S02]  /*04a0*/  LOP3.LUT R16, R16, 0x40, RZ, 0xc0, !PT ;  /* 0x0000004010107812 */ /* 0x000fe400078ec0ff */
[----:B------:R-:W-:Y:S02]  /*04b0*/  IADD3 R18, P0, R37, R36, RZ ;  /* 0x0000002425127210 */ /* 0x000fe40007f1e0ff */
[----:B------:R-:W-:-:S02]  /*04c0*/  LEA R37, P2, R20, UR6, 0x2 ;  /* 0x0000000614257c11 */ /* 0x000fc4000f8410ff */
[----:B------:R-:W-:Y:S02]  /*04d0*/  LEA R36, P3, R22, UR6, 0x2 ;  /* 0x0000000616247c11 */ /* 0x000fe4000f8610ff */
[----:B------:R-:W-:Y:S02]  /*04e0*/  LOP3.LUT R38, R38, 0x40, RZ, 0xc0, !PT ;  /* 0x0000004026267812 */ /* 0x000fe400078ec0ff */
[----:B------:R-:W-:Y:S01]  /*04f0*/  LOP3.LUT R39, R39, 0x40, RZ, 0xc0, !PT ;  /* 0x0000004027277812 */ /* 0x000fe200078ec0ff */
[----:B------:R-:W-:Y:S01]  /*0500*/  IMAD.WIDE R28, R9, 0x4, R28 ;  /* 0x00000004091c7825 */ /* 0x000fe200078e021c */
[----:B------:R-:W-:Y:S02]  /*0510*/  IADD3 R19, P1, R16, R17, RZ ;  /* 0x0000001110137210 */ /* 0x000fe40007f3e0ff */
[----:B------:R0:W2:Y:S01]  /*0520*/  LDG.E.EL R17, desc[UR4][R30.64] ;  /* 0x000000041e117981 */ /* 0x0000a2000c2e1900 */
[----:B------:R-:W-:Y:S02]  /*0530*/  LEA.HI.X R20, R20, UR7, R21, 0x2, P2 ;  /* 0x0000000714147c11 */ /* 0x000fe400090f1415 */
[----:B------:R-:W-:Y:S01]  /*0540*/  LEA.HI.X R22, R22, UR7, R23, 0x2, P3 ;  /* 0x0000000716167c11 */ /* 0x000fe200098f1417 */
[----:B------:R3:W4:Y:S01]  /*0550*/  LDG.E.EL R16, desc[UR4][R28.64] ;  /* 0x000000041c107981 */ /* 0x000722000c2e1900 */
[----:B------:R-:W-:-:S02]  /*0560*/  IADD3 R38, P2, R38, R37, RZ ;  /* 0x0000002526267210 */ /* 0x000fc40007f5e0ff */
[----:B------:R-:W-:Y:S01]  /*0570*/  IADD3 R39, P3, R39, R36, RZ ;  /* 0x0000002427277210 */ /* 0x000fe20007f7e0ff */
[----:B0-----:R-:W-:Y:S01]  /*0580*/  IMAD.X R31, RZ, RZ, R32, P0 ;  /* 0x000000ffff1f7224 */ /* 0x001fe200000e0620 */
[----:B------:R-:W-:-:S03]  /*0590*/  IADD3 R46, P0, R40, R18, RZ ;  /* 0x00000012282e7210 */ /* 0x000fc60007f1e0ff */
[----:B------:R-:W-:Y:S02]  /*05a0*/  IMAD.X R30, RZ, RZ, R22, P3 ;  /* 0x000000ffff1e7224 */ /* 0x000fe400018e0616 */
[----:B---3--:R-:W-:Y:S01]  /*05b0*/  IMAD.X R28, RZ, RZ, R20, P2 ;  /* 0x000000ffff1c7224 */ /* 0x008fe200010e0614 */
[----:B------:R-:W-:Y:S01]  /*05c0*/  IADD3 R42, P2, R38, R40, RZ ;  /* 0x00000028262a7210 */ /* 0x000fe20007f5e0ff */
[----:B------:R-:W-:Y:S01]  /*05d0*/  IMAD.X R47, R33, 0x1, R31, P0 ;  /* 0x00000001212f7824 */ /* 0x000fe200000e061f */
[----:B------:R-:W-:Y:S02]  /*05e0*/  IADD3 R36, P0, R39, R40, RZ ;  /* 0x0000002827247210 */ /* 0x000fe40007f1e0ff */
[----:B------:R-:W-:Y:S01]  /*05f0*/  SHF.R.U32.HI R49, RZ, 0x1b, R35 ;  /* 0x0000001bff317819 */ /* 0x000fe20000011623 */
[----:B------:R-:W-:Y:S01]  /*0600*/  IMAD.X R43, R28, 0x1, R33, P2 ;  /* 0x000000011c2b7824 */ /* 0x000fe200010e0621 */
[----:B------:R-:W-:Y:S02]  /*0610*/  IADD3.X R29, RZ, R41, RZ, P1, !PT ;  /* 0x00000029ff1d7210 */ /* 0x000fe40000ffe4ff */
[----:B------:R-:W-:Y:S01]  /*0620*/  IADD3.X R37, R30, R33, RZ, P0, !PT ;  /* 0x000000211e257210 */ /* 0x000fe200007fe4ff */
[----:B------:R-:W-:Y:S01]  /*0630*/  IMAD.WIDE R46, R9, 0x4, R46 ;  /* 0x00000004092e7825 */ /* 0x000fe200078e022e */
[----:B------:R-:W-:-:S02]  /*0640*/  LEA R41, P0, R12, UR6, 0x2 ;  /* 0x000000060c297c11 */ /* 0x000fc4000f8010ff */
[----:B------:R-:W-:Y:S01]  /*0650*/  SHF.R.U32.HI R32, RZ, 0x19, R13 ;  /* 0x00000019ff207819 */ /* 0x000fe2000001160d */
[----:B------:R-:W-:Y:S01]  /*0660*/  IMAD.WIDE R42, R9, 0x4, R42 ;  /* 0x00000004092a7825 */ /* 0x000fe200078e022a */
[----:B------:R-:W-:Y:S01]  /*0670*/  LOP3.LUT R49, R49, 0x10, RZ, 0xc0, !PT ;  /* 0x0000001031317812 */ /* 0x000fe200078ec0ff */
[----:B------:R0:W3:Y:S01]  /*0680*/  LDG.E.EL R23, desc[UR4][R46.64] ;  /* 0x000000042e177981 */ /* 0x0000e2000c2e1900 */
[----:B------:R-:W-:Y:S02]  /*0690*/  IADD3 R44, P1, R40, R19, RZ ;  /* 0x00000013282c7210 */ /* 0x000fe40007f3e0ff */
[----:B------:R-:W-:Y:S01]  /*06a0*/  LEA.HI.X R13, R12, UR7, R13, 0x2, P0 ;  /* 0x000000070c0d7c11 */ /* 0x000fe200080f140d */
[----:B------:R5:W2:Y:S01]  /*06b0*/  LDG.E.EL R21, desc[UR4][R42.64] ;  /* 0x000000042a157981 */ /* 0x000aa2000c2e1900 */
[----:B------:R-:W-:Y:S02]  /*06c0*/  LOP3.LUT R12, R32, 0x40, RZ, 0xc0, !PT ;  /* 0x00000040200c7812 */ /* 0x000fe400078ec0ff */
[----:B------:R-:W-:-:S02]  /*06d0*/  IADD3 R52, P0, R34, R49, RZ ;  /* 0x0000003122347210 */ /* 0x000fc40007f1e0ff */
[----:B------:R-:W-:Y:S02]  /*06e0*/  IADD3.X R45, R33, R29, RZ, P1, !PT ;  /* 0x0000001d212d7210 */ /* 0x000fe40000ffe4ff */
[----:B0-----:R-:W-:Y:S02]  /*06f0*/  SHF.R.U32.HI R47, RZ, 0x19, R15 ;  /* 0x00000019ff2f7819 */ /* 0x001fe4000001160f */
[----:B-----5:R-:W-:Y:S01]  /*0700*/  IADD3 R42, P1, R12, R41, RZ ;  /* 0x000000290c2a7210 */ /* 0x020fe20007f3e0ff */
[----:B------:R-:W-:Y:S01]  /*0710*/  IMAD.X R43, RZ, RZ, R35, P0 ;  /* 0x000000ffff2b7224 */ /* 0x000fe200000e0623 */
[C---:B------:R-:W-:Y:S02]  /*0720*/  LEA R32, P2, R14.reuse, UR6, 0x2 ;  /* 0x000000060e207c11 */ /* 0x040fe4000f8410ff */
[----:B------:R-:W-:Y:S01]  /*0730*/  LOP3.LUT R47, R47, 0x40, RZ, 0xc0, !PT ;  /* 0x000000402f2f7812 */ /* 0x000fe200078ec0ff */
[----:B------:R-:W-:Y:S01]  /*0740*/  IMAD.X R46, RZ, RZ, R13, P1 ;  /* 0x000000ffff2e7224 */ /* 0x000fe200008e060d */
[----:B------:R-:W-:-:S02]  /*0750*/  LEA.HI.X R48, R14, UR7, R15, 0x2, P2 ;  /* 0x000000070e307c11 */ /* 0x000fc400090f140f */
[----:B------:R-:W-:Y:S02]  /*0760*/  IADD3 R47, P1, R47, R32, RZ ;  /* 0x000000202f2f7210 */ /* 0x000fe40007f3e0ff */
[C---:B------:R-:W-:Y:S02]  /*0770*/  SHF.L.U64.HI R43, R52.reuse, 0x6, R43 ;  /* 0x00000006342b7819 */ /* 0x040fe4000001022b */
[----:B------:R-:W-:Y:S02]  /*0780*/  SHF.L.U32 R52, R52, 0x6, RZ ;  /* 0x0000000634347819 */ /* 0x000fe400000006ff */
[----:B------:R-:W-:Y:S01]  /*0790*/  IADD3 R12, P0, R42, R40, RZ ;  /* 0x000000282a0c7210 */ /* 0x000fe20007f1e0ff */
[----:B------:R-:W-:Y:S01]  /*07a0*/  IMAD.X R48, RZ, RZ, R48, P1 ;  /* 0x000000ffff307224 */ /* 0x000fe200008e0630 */
[----:B------:R-:W-:Y:S01]  /*07b0*/  IADD3 R54, P1, R5, R52, RZ ;  /* 0x0000003405367210 */ /* 0x000fe20007f3e0ff */
[----:B------:R-:W-:-:S04]  /*07c0*/  IMAD.WIDE R36, R9, 0x4, R36 ;  /* 0x0000000409247825 */ /* 0x000fc800078e0224 */
[----:B------:R-:W-:Y:S01]  /*07d0*/  IMAD.X R13, R46, 0x1, R33, P0 ;  /* 0x000000012e0d7824 */ /* 0x000fe200000e0621 */
[----:B------:R-:W-:Y:S01]  /*07e0*/  IADD3 R56, P0, R52, R6, RZ ;  /* 0x0000000634387210 */ /* 0x000fe20007f1e0ff */
[----:B------:R-:W-:Y:S01]  /*07f0*/  IMAD.X R55, R8, 0x1, R43, P1 ;  /* 0x0000000108377824 */ /* 0x000fe200008e062b */
[----:B------:R0:W5:Y:S01]  /*0800*/  LDG.E.EL R20, desc[UR4][R36.64] ;  /* 0x0000000424147981 */ /* 0x000162000c2e1900 */
[----:B------:R-:W-:Y:S01]  /*0810*/  IMAD.WIDE R12, R9, 0x4, R12 ;  /* 0x00000004090c7825 */ /* 0x000fe200078e020c */
[----:B------:R-:W-:-:S03]  /*0820*/  IADD3 R40, P3, R47, R40, RZ ;  /* 0x000000282f287210 */ /* 0x000fc60007f7e0ff */
[----:B------:R-:W-:Y:S01]  /*0830*/  IMAD.X R57, R43, 0x1, R7, P0 ;  /* 0x000000012b397824 */ /* 0x000fe200000e0607 */
[----:B------:R-:W-:Y:S01]  /*0840*/  IADD3 R14, P0, R19, R52, RZ ;  /* 0x00000034130e7210 */ /* 0x000fe20007f1e0ff */
[C---:B------:R-:W-:Y:S01]  /*0850*/  IMAD.WIDE R44, R9.reuse, 0x4, R44 ;  /* 0x00000004092c7825 */ /* 0x040fe200078e022c */
[----:B------:R-:W-:Y:S01]  /*0860*/  IADD3 R60, P1, R38, R52, RZ ;  /* 0x00000034263c7210 */ /* 0x000fe20007f3e0ff */
[----:B------:R1:W2:Y:S01]  /*0870*/  LDG.E.EL R35, desc[UR4][R12.64] ;  /* 0x000000040c237981 */ /* 0x0002a2000c2e1900 */
[----:B0-----:R-:W-:Y:S01]  /*0880*/  IADD3 R36, P2, R18, R52, RZ ;  /* 0x0000003412247210 */ /* 0x001fe20007f5e0ff */
[----:B------:R-:W-:Y:S01]  /*0890*/  IMAD.WIDE R54, R9, 0x4, R54 ;  /* 0x0000000409367825 */ /* 0x000fe200078e0236 */
[----:B------:R-:W-:Y:S01]  /*08a0*/  IADD3.X R41, R48, R33, RZ, P3, !PT ;  /* 0x0000002130297210 */ /* 0x000fe20001ffe4ff */
[----:B------:R0:W2:Y:S01]  /*08b0*/  LDG.E.EL R22, desc[UR4][R44.64] ;  /* 0x000000042c167981 */ /* 0x0000a2000c2e1900 */
[----:B------:R-:W-:Y:S01]  /*08c0*/  IADD3.X R37, R31, R43, RZ, P2, !PT ;  /* 0x0000002b1f257210 */ /* 0x000fe200017fe4ff */
[----:B------:R-:W-:-:S02]  /*08d0*/  IMAD.X R15, R29, 0x1, R43, P0 ;  /* 0x000000011d0f7824 */ /* 0x000fc400000e062b */
[----:B------:R0:W2:Y:S01]  /*08e0*/  LDG.E.EL R33, desc[UR4][R54.64] ;  /* 0x0000000436217981 */ /* 0x0000a2000c2e1900 */
[--C-:B------:R-:W-:Y:S01]  /*08f0*/  IMAD.X R61, R28, 0x1, R43.reuse, P1 ;  /* 0x000000011c3d7824 */ /* 0x100fe200008e062b */
[----:B-1----:R-:W1:Y:S01]  /*0900*/  LDC.64 R12, c[0x0][0x230] ;  /* 0x00008c00ff0c7b82 */ /* 0x002e620000000a00 */
[----:B0-----:R-:W-:Y:S02]  /*0910*/  IADD3 R44, P2, R39, R52, RZ ;  /* 0x00000034272c7210 */ /* 0x001fe40007f5e0ff */
[----:B------:R-:W-:Y:S02]  /*0920*/  IADD3 R54, P0, R42, R52, RZ ;  /* 0x000000342a367210 */ /* 0x000fe40007f1e0ff */
[----:B------:R-:W-:Y:S02]  /*0930*/  IADD3 R52, P1, R47, R52, RZ ;  /* 0x000000342f347210 */ /* 0x000fe40007f3e0ff */
[----:B------:R-:W-:Y:S01]  /*0940*/  IADD3.X R45, R30, R43, RZ, P2, !PT ;  /* 0x0000002b1e2d7210 */ /* 0x000fe200017fe4ff */
[----:B------:R-:W-:-:S02]  /*0950*/  IMAD.X R55, R46, 0x1, R43, P0 ;  /* 0x000000012e377824 */ /* 0x000fc400000e062b */
[----:B------:R-:W-:Y:S02]  /*0960*/  IMAD.X R53, R48, 0x1, R43, P1 ;  /* 0x0000000130357824 */ /* 0x000fe400008e062b */
[----:B------:R-:W-:-:S04]  /*0970*/  IMAD.WIDE R40, R9, 0x4, R40 ;  /* 0x0000000409287825 */ /* 0x000fc800078e0228 */
[C---:B------:R-:W-:Y:S02]  /*0980*/  IMAD.WIDE R56, R9.reuse, 0x4, R56 ;  /* 0x0000000409387825 */ /* 0x040fe400078e0238 */
[----:B------:R-:W2:Y:S02]  /*0990*/  LDG.E.EL R40, desc[UR4][R40.64] ;  /* 0x0000000428287981 */ /* 0x000ea4000c2e1900 */
[C---:B------:R-:W-:Y:S02]  /*09a0*/  IMAD.WIDE R36, R9.reuse, 0x4, R36 ;  /* 0x0000000409247825 */ /* 0x040fe400078e0224 */
[----:B------:R1:W2:Y:S02]  /*09b0*/  LDG.E.EL R34, desc[UR4][R56.64] ;  /* 0x0000000438227981 */ /* 0x0002a4000c2e1900 */
[C---:B------:R-:W-:Y:S02]  /*09c0*/  IMAD.WIDE R14, R9.reuse, 0x4, R14 ;  /* 0x00000004090e7825 */ /* 0x040fe400078e020e */
[----:B------:R-:W2:Y:S02]  /*09d0*/  LDG.E.EL R32, desc[UR4][R36.64] ;  /* 0x0000000424207981 */ /* 0x000ea4000c2e1900 */
[----:B------:R-:W-:-:S02]  /*09e0*/  IMAD.WIDE R60, R9, 0x4, R60 ;  /* 0x00000004093c7825 */ /* 0x000fc400078e023c */
[----:B------:R-:W2:Y:S02]  /*09f0*/  LDG.E.EL R15, desc[UR4][R14.64] ;  /* 0x000000040e0f7981 */ /* 0x000ea4000c2e1900 */
[----:B------:R-:W-:-:S04]  /*0a00*/  IMAD.WIDE R44, R9, 0x4, R44 ;  /* 0x00000004092c7825 */ /* 0x000fc800078e022c */
[C---:B------:R-:W-:Y:S01]  /*0a10*/  IMAD.WIDE R54, R9.reuse, 0x4, R54 ;  /* 0x0000000409367825 */ /* 0x040fe200078e0236 */
[----:B------:R0:W2:Y:S03]  /*0a20*/  LDG.E.EL R36, desc[UR4][R44.64] ;  /* 0x000000042c247981 */ /* 0x0000a6000c2e1900 */
[----:B------:R-:W-:Y:S01]  /*0a30*/  IMAD.WIDE R52, R9, 0x4, R52 ;  /* 0x0000000409347825 */ /* 0x000fe200078e0234 */
[----:B------:R-:W-:Y:S01]  /*0a40*/  IADD3 R9, R3, 0x200, RZ ;  /* 0x0000020003097810 */ /* 0x000fe20007ffe0ff */
[----:B------:R-:W2:Y:S03]  /*0a50*/  LDG.E.EL R14, desc[UR4][R60.64] ;  /* 0x000000043c0e7981 */ /* 0x000ea6000c2e1900 */
[CC--:B------:R-:W-:Y:S02]  /*0a60*/  LEA.HI R49, R10.reuse, R9.reuse, RZ, 0xc ;  /* 0x000000090a317211 */ /* 0x0c0fe400078f60ff */
[----:B------:R-:W-:Y:S01]  /*0a70*/  LEA.HI R10, R10, R9, RZ, 0x6 ;  /* 0x000000090a0a7211 */ /* 0x000fe200078f30ff */
[C---:B------:R-:W-:Y:S01]  /*0a80*/  IMAD.WIDE R58, R11.reuse, 0x4, R50 ;  /* 0x000000040b3a7825 */ /* 0x040fe200078e0232 */
[----:B------:R0:W2:Y:S02]  /*0a90*/  LDG.E.EL R44, desc[UR4][R54.64] ;  /* 0x00000004362c7981 */ /* 0x0000a4000c2e1900 */
[----:B------:R-:W-:Y:S01]  /*0aa0*/  SHF.R.S32.HI R10, RZ, 0x6, R10 ;  /* 0x00000006ff0a7819 */ /* 0x000fe2000001140a */
[----:B-1----:R-:W-:Y:S01]  /*0ab0*/  IMAD.WIDE R56, R11, 0x4, R12 ;  /* 0x000000040b387825 */ /* 0x002fe200078e020c */
[----:B------:R-:W-:Y:S01]  /*0ac0*/  SHF.R.S32.HI R49, RZ, 0xc, R49 ;  /* 0x0000000cff317819 */ /* 0x000fe20000011431 */
[----:B------:R-:W2:Y:S01]  /*0ad0*/  LDG.E.EL R37, desc[UR4][R58.64] ;  /* 0x000000043a257981 */ /* 0x000ea2000c2e1900 */
[----:B------:R-:W-:-:S03]  /*0ae0*/  LEA.HI R11, R10, R10, RZ, 0x6 ;  /* 0x0000000a0a0b7211 */ /* 0x000fc600078f30ff */
[----:B------:R-:W2:Y:S01]  /*0af0*/  LDG.E.EL R41, desc[UR4][R56.64] ;  /* 0x0000000438297981 */ /* 0x000ea2000c2e1900 */
[----:B------:R-:W-:-:S05]  /*0b00*/  LOP3.LUT R11, R11, 0xffffffc0, RZ, 0xc0, !PT ;  /* 0xffffffc00b0b7812 */ /* 0x000fca00078ec0ff */
[----:B0-----:R-:W-:-:S04]  /*0b10*/  IMAD.IADD R45, R10, 0x1, -R11 ;  /* 0x000000010a2d7824 */ /* 0x001fc800078e0a0b */
[----:B------:R-:W-:-:S06]  /*0b20*/  IMAD.WIDE R10, R45, 0x8, R26 ;  /* 0x000000082d0a7825 */ /* 0x000fcc00078e021a */
[----:B------:R-:W2:Y:S01]  /*0b30*/  LDG.E.EL.64 R10, desc[UR4][R10.64] ;  /* 0x000000040a0a7981 */ /* 0x000ea2000c2e1b00 */
[----:B------:R-:W-:-:S05]  /*0b40*/  IMAD.WIDE R26, R45, 0x8, R24 ;  /* 0x000000082d1a7825 */ /* 0x000fca00078e0218 */
[----:B------:R-:W3:Y:S01]  /*0b50*/  LDG.E.EL.64 R24, desc[UR4][R26.64] ;  /* 0x000000041a187981 */ /* 0x000ee2000c2e1b00 */
[----:B------:R-:W-:-:S05]  /*0b60*/  IMAD.WIDE R50, R49, 0x4, R50 ;  /* 0x0000000431327825 */ /* 0x000fca00078e0232 */
[----:B------:R0:W4:Y:S01]  /*0b70*/  LDG.E.EL R43, desc[UR4][R50.64] ;  /* 0x00000004322b7981 */ /* 0x000122000c2e1900 */
[C---:B------:R-:W-:Y:S01]  /*0b80*/  IMAD.WIDE R12, R49.reuse, 0x4, R12 ;  /* 0x00000004310c7825 */ /* 0x040fe200078e020c */
[----:B------:R-:W-:-:S05]  /*0b90*/  SHF.L.U32 R49, R49, 0x8, RZ ;  /* 0x0000000831317819 */ /* 0x000fca00000006ff */
[----:B------:R-:W4:Y:S01]  /*0ba0*/  LDG.E.EL R12, desc[UR4][R12.64] ;  /* 0x000000040c0c7981 */ /* 0x000f22000c2e1900 */
[----:B--2---:R-:W-:-:S04]  /*0bb0*/  SHF.R.U32.HI R55, RZ, 0x1b, R11 ;  /* 0x0000001bff377819 */ /* 0x004fc8000001160b */
[----:B------:R-:W-:-:S04]  /*0bc0*/  LOP3.LUT R55, R55, 0x10, RZ, 0xc0, !PT ;  /* 0x0000001037377812 */ /* 0x000fc800078ec0ff */
[----:B------:R-:W-:Y:S02]  /*0bd0*/  IADD3 R54, P0, R10, R55, RZ ;  /* 0x000000370a367210 */ /* 0x000fe40007f1e0ff */
[----:B---3--:R-:W-:-:S04]  /*0be0*/  SHF.R.U32.HI R55, RZ, 0x1b, R25 ;  /* 0x0000001bff377819 */ /* 0x008fc80000011619 */
[----:B------:R-:W-:Y:S02]  /*0bf0*/  LOP3.LUT R55, R55, 0x10, RZ, 0xc0, !PT ;  /* 0x0000001037377812 */ /* 0x000fe400078ec0ff */
[----:B0-----:R-:W-:Y:S02]  /*0c00*/  IADD3.X R51, RZ, R11, RZ, P0, !PT ;  /* 0x0000000bff337210 */ /* 0x001fe400007fe4ff */
[----:B------:R-:W-:Y:S02]  /*0c10*/  IADD3 R50, P0, R24, R55, RZ ;  /* 0x0000003718327210 */ /* 0x000fe40007f1e0ff */
[----:B------:R-:W-:Y:S01]  /*0c20*/  SHF.L.U32 R26, R54, 0x6, RZ ;  /* 0x00000006361a7819 */ /* 0x000fe200000006ff */
[----:B------:R0:W2:Y:S02]  /*0c30*/  LDG.E.EL R24, desc[UR4][R52.64] ;  /* 0x0000000434187981 */ /* 0x0000a4000c2e1900 */
[----:B------:R-:W-:Y:S02]  /*0c40*/  IMAD.X R55, RZ, RZ, R25, P0 ;  /* 0x000000ffff377224 */ /* 0x000fe400000e0619 */
[----:B------:R-:W-:Y:S01]  /*0c50*/  IMAD.SHL.U32 R27, R50, 0x40, RZ ;  /* 0x00000040321b7824 */ /* 0x000fe200078e00ff */
[----:B------:R-:W-:-:S02]  /*0c60*/  SHF.L.U64.HI R25, R54, 0x6, R51 ;  /* 0x0000000636197819 */ /* 0x000fc40000010233 */
[----:B------:R-:W-:Y:S02]  /*0c70*/  IADD3 R10, P0, R26, R6, RZ ;  /* 0x000000061a0a7210 */ /* 0x000fe40007f1e0ff */
[----:B------:R-:W-:Y:S02]  /*0c80*/  SHF.L.U64.HI R51, R50, 0x6, R55 ;  /* 0x0000000632337819 */ /* 0x000fe40000010237 */
[----:B------:R-:W-:Y:S02]  /*0c90*/  IADD3 R6, P1, R27, R6, RZ ;  /* 0x000000061b067210 */ /* 0x000fe40007f3e0ff */
[----:B------:R-:W-:-:S03]  /*0ca0*/  IADD3.X R11, R25, R7, RZ, P0, !PT ;  /* 0x00000007190b7210 */ /* 0x000fc600007fe4ff */
[----:B------:R-:W-:Y:S02]  /*0cb0*/  IMAD.X R7, R51, 0x1, R7, P1 ;  /* 0x0000000133077824 */ /* 0x000fe400008e0607 */
[----:B------:R-:W-:Y:S01]  /*0cc0*/  IMAD.WIDE R58, R49, 0x4, R6 ;  /* 0x00000004313a7825 */ /* 0x000fe200078e0206 */
[----:B------:R-:W-:Y:S02]  /*0cd0*/  IADD3 R6, P0, R26, R5, RZ ;  /* 0x000000051a067210 */ /* 0x000fe40007f1e0ff */
[----:B0-----:R-:W-:Y:S02]  /*0ce0*/  IADD3 R52, P1, R27, R5, RZ ;  /* 0x000000051b347210 */ /* 0x001fe40007f3e0ff */
[----:B------:R-:W3:Y:S01]  /*0cf0*/  LDG.E.EL R50, desc[UR4][R58.64] ;  /* 0x000000043a327981 */ /* 0x000ee2000c2e1900 */
[----:B------:R-:W-:Y:S01]  /*0d00*/  IMAD.X R7, R25, 0x1, R8, P0 ;  /* 0x0000000119077824 */ /* 0x000fe200000e0608 */
[----:B------:R-:W-:Y:S01]  /*0d10*/  IADD3.X R53, R51, R8, RZ, P1, !PT ;  /* 0x0000000833357210 */ /* 0x000fe20000ffe4ff */
[----:B------:R-:W-:Y:S01]  /*0d20*/  IMAD.WIDE R56, R49, 0x4, R6 ;  /* 0x0000000431387825 */ /* 0x000fe200078e0206 */
[----:B------:R-:W-:-:S02]  /*0d30*/  IADD3 R6, P0, R26, R18, RZ ;  /* 0x000000121a067210 */ /* 0x000fc40007f1e0ff */
[----:B------:R-:W-:Y:S01]  /*0d40*/  IADD3 R54, P1, R27, R18, RZ ;  /* 0x000000121b367210 */ /* 0x000fe20007f3e0ff */
[----:B------:R-:W-:Y:S02]  /*0d50*/  IMAD.WIDE R60, R49, 0x4, R52 ;  /* 0x00000004313c7825 */ /* 0x000fe400078e0234 */
[----:B------:R0:W3:Y:S02]  /*0d60*/  LDG.E.EL R52, desc[UR4][R56.64] ;  /* 0x0000000438347981 */ /* 0x0000e4000c2e1900 */
[----:B------:R-:W-:Y:S01]  /*0d70*/  IMAD.X R7, R25, 0x1, R31, P0 ;  /* 0x0000000119077824 */ /* 0x000fe200000e061f */
[----:B------:R-:W-:Y:S01]  /*0d80*/  IADD3.X R55, R51, R31, RZ, P1, !PT ;  /* 0x0000001f33377210 */ /* 0x000fe20000ffe4ff */
[----:B------:R-:W3:Y:S01]  /*0d90*/  LDG.E.EL R8, desc[UR4][R60.64] ;  /* 0x000000043c087981 */ /* 0x000ee2000c2e1900 */
[----:B0-----:R-:W-:Y:S01]  /*0da0*/  IMAD.WIDE R56, R49, 0x4, R6 ;  /* 0x0000000431387825 */ /* 0x001fe200078e0206 */
[----:B------:R-:W-:-:S03]  /*0db0*/  IADD3 R6, P0, R26, R19, RZ ;  /* 0x000000131a067210 */ /* 0x000fc60007f1e0ff */
[----:B------:R-:W-:Y:S01]  /*0dc0*/  IMAD.WIDE R58, R49, 0x4, R54 ;  /* 0x00000004313a7825 */ /* 0x000fe200078e0236 */
[----:B------:R-:W-:Y:S01]  /*0dd0*/  IADD3 R54, P1, R27, R19, RZ ;  /* 0x000000131b367210 */ /* 0x000fe20007f3e0ff */
[----:B------:R0:W3:Y:S02]  /*0de0*/  LDG.E.EL R18, desc[UR4][R56.64] ;  /* 0x0000000438127981 */ /* 0x0000e4000c2e1900 */
[----:B------:R-:W-:Y:S01]  /*0df0*/  IMAD.X R7, R25, 0x1, R29, P0 ;  /* 0x0000000119077824 */ /* 0x000fe200000e061d */
[----:B------:R-:W-:Y:S01]  /*0e00*/  IADD3.X R55, R51, R29, RZ, P1, !PT ;  /* 0x0000001d33377210 */ /* 0x000fe20000ffe4ff */
[----:B0-----:R-:W-:Y:S01]  /*0e10*/  IMAD.WIDE R56, R49, 0x4, R6 ;  /* 0x0000000431387825 */ /* 0x001fe200078e0206 */
[----:B------:R-:W-:-:S03]  /*0e20*/  IADD3 R6, P1, R38, R26, RZ ;  /* 0x0000001a26067210 */ /* 0x000fc60007f3e0ff */
[C---:B------:R-:W-:Y:S01]  /*0e30*/  IMAD.WIDE R60, R49.reuse, 0x4, R54 ;  /* 0x00000004313c7825 */ /* 0x040fe200078e0236 */
[----:B------:R-:W-:Y:S01]  /*0e40*/  IADD3 R54, P0, R38, R27, RZ ;  /* 0x0000001b26367210 */ /* 0x000fe20007f1e0ff */
[----:B------:R0:W3:Y:S02]  /*0e50*/  LDG.E.EL R19, desc[UR4][R56.64] ;  /* 0x0000000438137981 */ /* 0x0000e4000c2e1900 */
[----:B------:R-:W-:Y:S01]  /*0e60*/  IMAD.X R7, R28, 0x1, R25, P1 ;  /* 0x000000011c077824 */ /* 0x000fe200008e0619 */
[----:B------:R-:W-:Y:S01]  /*0e70*/  IADD3.X R55, R28, R51, RZ, P0, !PT ;  /* 0x000000331c377210 */ /* 0x000fe200007fe4ff */
[C---:B------:R-:W-:Y:S01]  /*0e80*/  IMAD.WIDE R10, R49.reuse, 0x4, R10 ;  /* 0x00000004310a7825 */ /* 0x040fe200078e020a */
[----:B------:R1:W3:Y:S03]  /*0e90*/  LDG.E.EL R29, desc[UR4][R60.64] ;  /* 0x000000043c1d7981 */ /* 0x0002e6000c2e1900 */
[C---:B0-----:R-:W-:Y:S01]  /*0ea0*/  IMAD.WIDE R56, R49.reuse, 0x4, R6 ;  /* 0x0000000431387825 */ /* 0x041fe200078e0206 */
[----:B------:R-:W-:Y:S01]  /*0eb0*/  IADD3 R6, P0, R39, R26, RZ ;  /* 0x0000001a27067210 */ /* 0x000fe20007f1e0ff */
[----:B------:R-:W3:Y:S04]  /*0ec0*/  LDG.E.EL R10, desc[UR4][R10.64] ;  /* 0x000000040a0a7981 */ /* 0x000ee8000c2e1900 */
[----:B------:R-:W-:Y:S01]  /*0ed0*/  IMAD.X R7, R30, 0x1, R25, P0 ;  /* 0x000000011e077824 */ /* 0x000fe200000e0619 */
[----:B------:R-:W3:Y:S01]  /*0ee0*/  LDG.E.EL R28, desc[UR4][R56.64] ;  /* 0x00000004381c7981 */ /* 0x000ee2000c2e1900 */
[----:B-1----:R-:W-:-:S03]  /*0ef0*/  IMAD.WIDE R60, R49, 0x4, R6 ;  /* 0x00000004313c7825 */ /* 0x002fc600078e0206 */
[----:B------:R0:W3:Y:S01]  /*0f00*/  LDG.E.EL R11, desc[UR4][R58.64] ;  /* 0x000000043a0b7981 */ /* 0x0000e2000c2e1900 */
[----:B------:R-:W-:Y:S01]  /*0f10*/  IADD3 R6, P2, R42, R26, RZ ;  /* 0x0000001a2a067210 */ /* 0x000fe20007f5e0ff */
[----:B0-----:R-:W-:Y:S01]  /*0f20*/  IMAD.WIDE R58, R49, 0x4, R54 ;  /* 0x00000004313a7825 */ /* 0x001fe200078e0236 */
[----:B------:R-:W-:-:S04]  /*0f30*/  IADD3 R54, P0, R39, R27, RZ ;  /* 0x0000001b27367210 */ /* 0x000fc80007f1e0ff */
[----:B------:R-:W-:Y:S01]  /*0f40*/  IADD3.X R55, R30, R51, RZ, P0, !PT ;  /* 0x000000331e377210 */ /* 0x000fe200007fe4ff */
[----:B------:R-:W-:Y:S01]  /*0f50*/  IMAD.X R7, R46, 0x1, R25, P2 ;  /* 0x000000012e077824 */ /* 0x000fe200010e0619 */
[----:B------:R-:W-:Y:S01]  /*0f60*/  IADD3 R56, P0, R42, R27, RZ ;  /* 0x0000001b2a387210 */ /* 0x000fe20007f1e0ff */
[----:B------:R0:W3:Y:S01]  /*0f70*/  LDG.E.EL R38, desc[UR4][R58.64] ;  /* 0x000000043a267981 */ /* 0x0000e2000c2e1900 */
[----:B------:R-:W-:-:S03]  /*0f80*/  IADD3 R26, P3, R47, R26, RZ ;  /* 0x0000001a2f1a7210 */ /* 0x000fc60007f7e0ff */
[----:B------:R-:W-:Y:S01]  /*0f90*/  IMAD.X R57, R46, 0x1, R51, P0 ;  /* 0x000000012e397824 */ /* 0x000fe200000e0633 */
[----:B------:R1:W3:Y:S01]  /*0fa0*/  LDG.E.EL R30, desc[UR4][R60.64] ;  /* 0x000000043c1e7981 */ /* 0x0002e2000c2e1900 */
[----:B0-----:R-:W-:Y:S01]  /*0fb0*/  IADD3 R58, P1, R47, R27, RZ ;  /* 0x0000001b2f3a7210 */ /* 0x001fe20007f3e0ff */
[C---:B------:R-:W-:Y:S02]  /*0fc0*/  IMAD.WIDE R46, R49.reuse, 0x4, R6 ;  /* 0x00000004312e7825 */ /* 0x040fe400078e0206 */
[----:B------:R-:W0:Y:S01]  /*0fd0*/  LDC.64 R6, c[0x0][0x248] ;  /* 0x00009200ff067b82 */ /* 0x000e220000000a00 */
[----:B------:R-:W-:Y:S02]  /*0fe0*/  IADD3.X R59, R48, R51, RZ, P1, !PT ;  /* 0x00000033303b7210 */ /* 0x000fe40000ffe4ff */
[----:B------:R-:W-:Y:S01]  /*0ff0*/  IADD3.X R27, R48, R25, RZ, P3, !PT ;  /* 0x00000019301b7210 */ /* 0x000fe20001ffe4ff */
[C---:B------:R-:W-:Y:S01]  /*1000*/  IMAD.WIDE R54, R49.reuse, 0x4, R54 ;  /* 0x0000000431367825 */ /* 0x040fe200078e0236 */
[----:B------:R-:W3:Y:S03]  /*1010*/  LDG.E.EL R46, desc[UR4][R46.64] ;  /* 0x000000042e2e7981 */ /* 0x000ee6000c2e1900 */
[----:B------:R-:W-:-:S02]  /*1020*/  IMAD.WIDE R56, R49, 0x4, R56 ;  /* 0x0000000431387825 */ /* 0x000fc400078e0238 */
[----:B------:R-:W3:Y:S02]  /*1030*/  LDG.E.EL R54, desc[UR4][R54.64] ;  /* 0x0000000436367981 */ /* 0x000ee4000c2e1900 */
[C---:B------:R-:W-:Y:S02]  /*1040*/  IMAD.WIDE R58, R49.reuse, 0x4, R58 ;  /* 0x00000004313a7825 */ /* 0x040fe400078e023a */
[----:B------:R-:W3:Y:S02]  /*1050*/  LDG.E.EL R56, desc[UR4][R56.64] ;  /* 0x0000000438387981 */ /* 0x000ee4000c2e1900 */
[----:B------:R-:W-:Y:S02]  /*1060*/  IMAD.WIDE R26, R49, 0x4, R26 ;  /* 0x00000004311a7825 */ /* 0x000fe400078e021a */
[----:B------:R-:W3:Y:S01]  /*1070*/  LDG.E.EL R58, desc[UR4][R58.64] ;  /* 0x000000043a3a7981 */ /* 0x000ee2000c2e1900 */
[----:B------:R-:W1:Y:S03]  /*1080*/  LDC.64 R48, c[0x0][0x250] ;  /* 0x00009400ff307b82 */ /* 0x000e660000000a00 */
[----:B------:R-:W3:Y:S01]  /*1090*/  LDG.E.EL R26, desc[UR4][R26.64] ;  /* 0x000000041a1a7981 */ /* 0x000ee2000c2e1900 */
[----:B0-----:R-:W-:-:S06]  /*10a0*/  IMAD.WIDE R6, R4, 0x4, R6 ;  /* 0x0000000404067825 */ /* 0x001fcc00078e0206 */
[----:B------:R-:W3:Y:S01]  /*10b0*/  LDG.E.EL.128 R4, desc[UR4][R6.64] ;  /* 0x0000000406047981 */ /* 0x000ee2000c2e1d00 */
[----:B-1----:R-:W-:-:S04]  /*10c0*/  IMAD.WIDE R60, R2, 0x4, R48 ;  /* 0x00000004023c7825 */ /* 0x002fc800078e0230 */
[----:B------:R-:W-:Y:S02]  /*10d0*/  IMAD.WIDE R48, R45, 0x4, R48 ;  /* 0x000000042d307825 */ /* 0x000fe400078e0230 */
[----:B------:R-:W3:Y:S04]  /*10e0*/  LDG.E.EL R60, desc[UR4][R60.64] ;  /* 0x000000043c3c7981 */ /* 0x000ee8000c2e1900 */
[----:B------:R0:W3:Y:S01]  /*10f0*/  LDG.E.EL R48, desc[UR4][R48.64] ;  /* 0x0000000430307981 */ /* 0x0000e2000c2e1900 */
[----:B------:R-:W-:-:S04]  /*1100*/  SHF.R.S32.HI R2, RZ, 0x1f, R9 ;  /* 0x0000001fff027819 */ /* 0x000fc80000011409 */
[----:B------:R-:W-:-:S04]  /*1110*/  LEA.HI R25, R2, R9, RZ, 0x12 ;  /* 0x0000000902197211 */ /* 0x000fc800078f90ff */
[----:B------:R-:W-:Y:S01]  /*1120*/  LOP3.LUT R42, R25, 0xfffc0000, RZ, 0xc0, !PT ;  /* 0xfffc0000192a7812 */ /* 0x000fe200078ec0ff */
[C---:B------:R-:W-:Y:S01]  /*1130*/  FADD R21, -R37.reuse, R21 ;  /* 0x0000001525157221 */ /* 0x040fe20000000100 */
[----:B------:R-:W-:Y:S02]  /*1140*/  LEA.HI R0, R0, R3, RZ, 0x12 ;  /* 0x0000000300007211 */ /* 0x000fe400078f90ff */
[----:B------:R-:W-:Y:S01]  /*1150*/  IADD3 R9, R9, -R42, RZ ;  /* 0x8000002a09097210 */ /* 0x000fe20007ffe0ff */
[----:B------:R-:W-:Y:S01]  /*1160*/  FADD R42, -R37, R17 ;  /* 0x00000011252a7221 */ /* 0x000fe20000000100 */
[----:B------:R-:W-:Y:S01]  /*1170*/  LOP3.LUT R2, R0, 0xfffc0000, RZ, 0xc0, !PT ;  /* 0xfffc000000027812 */ /* 0x000fe200078ec0ff */
[C---:B------:R-:W-:Y:S02]  /*1180*/  FMUL R21, R41.reuse, R21 ;  /* 0x0000001529157220 */ /* 0x040fe40000400000 */
[----:B------:R-:W-:Y:S02]  /*1190*/  FMUL R42, R41, R42 ;  /* 0x0000002a292a7220 */ /* 0x000fe40000400000 */
[----:B------:R-:W-:Y:S01]  /*11a0*/  IMAD.IADD R3, R3, 0x1, -R2 ;  /* 0x0000000103037824 */ /* 0x000fe200078e0a02 */
[----:B------:R-:W-:Y:S01]  /*11b0*/  SHF.R.S32.HI R2, RZ, 0x12, R25 ;  /* 0x00000012ff027819 */ /* 0x000fe20000011419 */
[C---:B------:R-:W-:Y:S01]  /*11c0*/  FADD R34, -R37.reuse, R34 ;  /* 0x0000002225227221 */ /* 0x040fe20000000100 */
[C---:B------:R-:W-:Y:S01]  /*11d0*/  FSETP.GEU.AND P0, PT, R42.reuse, RZ, PT ;  /* 0x000000ff2a00720b */ /* 0x040fe20003f0e000 */
[----:B------:R-:W-:Y:S01]  /*11e0*/  FADD R14, -R37, R14 ;  /* 0x0000000e250e7221 */ /* 0x000fe20000000100 */
[----:B------:R-:W-:Y:S01]  /*11f0*/  FSETP.GEU.AND P1, PT, R21, RZ, PT ;  /* 0x000000ff1500720b */ /* 0x000fe20003f2e000 */
[C---:B------:R-:W-:Y:S01]  /*1200*/  FADD R33, -R37.reuse, R33 ;  /* 0x0000002125217221 */ /* 0x040fe20000000100 */
[----:B------:R-:W-:Y:S01]  /*1210*/  SHF.R.S32.HI R0, RZ, 0x12, R0 ;  /* 0x00000012ff007819 */ /* 0x000fe20000011400 */
[C---:B----4-:R-:W-:Y:S01]  /*1220*/  FADD R16, -R37.reuse, R16 ;  /* 0x0000001025107221 */ /* 0x050fe20000000100 */
[C---:B------:R-:W-:Y:S01]  /*1230*/  FADD R23, -R37.reuse, R23 ;  /* 0x0000001725177221 */ /* 0x040fe20000000100 */
[C---:B------:R-:W-:Y:S01]  /*1240*/  FADD R22, -R37.reuse, R22 ;  /* 0x0000001625167221 */ /* 0x040fe20000000100 */
[C---:B-----5:R-:W-:Y:S01]  /*1250*/  FADD R20, -R37.reuse, R20 ;  /* 0x0000001425147221 */ /* 0x060fe20000000100 */
[C---:B------:R-:W-:Y:S01]  /*1260*/  FADD R35, -R37.reuse, R35 ;  /* 0x0000002325237221 */ /* 0x040fe20000000100 */
[C---:B------:R-:W-:Y:S01]  /*1270*/  FADD R40, -R37.reuse, R40 ;  /* 0x0000002825287221 */ /* 0x040fe20000000100 */
[C---:B------:R-:W-:Y:S01]  /*1280*/  FADD R32, -R37.reuse, R32 ;  /* 0x0000002025207221 */ /* 0x040fe20000000100 */
[C---:B------:R-:W-:Y:S01]  /*1290*/  FADD R15, -R37.reuse, R15 ;  /* 0x0000000f250f7221 */ /* 0x040fe20000000100 */
[C---:B------:R-:W-:Y:S01]  /*12a0*/  FADD R36, -R37.reuse, R36 ;  /* 0x0000002425247221 */ /* 0x040fe20000000100 */
[----:B------:R-:W-:Y:S01]  /*12b0*/  FADD R44, -R37, R44 ;  /* 0x0000002c252c7221 */ /* 0x000fe20000000100 */
[----:B0-----:R-:W-:Y:S01]  /*12c0*/  FSEL R49, R42, RZ, P0 ;  /* 0x000000ff2a317208 */ /* 0x001fe20000000000 */
[----:B------:R-:W-:-:S02]  /*12d0*/  IMAD R2, R2, 0x140000, R9 ;  /* 0x0014000002027824 */ /* 0x000fc400078e0209 */
[C---:B------:R-:W-:Y:S01]  /*12e0*/  FMUL R34, R41.reuse, R34 ;  /* 0x0000002229227220 */ /* 0x040fe20000400000 */
[C---:B------:R-:W-:Y:S01]  /*12f0*/  FMUL R14, R41.reuse, R14 ;  /* 0x0000000e290e7220 */ /* 0x040fe20000400000 */
[----:B------:R-:W-:Y:S02]  /*1300*/  IMAD R0, R0, 0x140000, R3 ;  /* 0x0014000000007824 */ /* 0x000fe400078e0203 */
[C---:B------:R-:W-:Y:S01]  /*1310*/  FMUL R33, R41.reuse, R33 ;  /* 0x0000002129217220 */ /* 0x040fe20000400000 */
        /* <DEDUP_REMOVED lines=9> */
[----:B------:R-:W-:Y:S01]  /*13b0*/  FMUL R44, R41, R44 ;  /* 0x0000002c292c7220 */ /* 0x000fe20000400000 */
[----:B------:R-:W-:-:S02]  /*13c0*/  FSETP.GEU.AND P3, PT, R34, RZ, PT ;  /* 0x000000ff2200720b */ /* 0x000fc40003f6e000 */
[C---:B------:R-:W-:Y:S02]  /*13d0*/  FSETP.GEU.AND P6, PT, R14.reuse, RZ, PT ;  /* 0x000000ff0e00720b */ /* 0x040fe40003fce000 */
[----:B------:R-:W-:Y:S02]  /*13e0*/  FSETP.GEU.AND P5, PT, R33, RZ, PT ;  /* 0x000000ff2100720b */ /* 0x000fe40003fae000 */
[----:B------:R-:W-:Y:S02]  /*13f0*/  FSEL R14, R14, RZ, P6 ;  /* 0x000000ff0e0e7208 */ /* 0x000fe40003000000 */
[----:B------:R-:W-:Y:S02]  /*1400*/  FSETP.GEU.AND P2, PT, R16, RZ, PT ;  /* 0x000000ff1000720b */ /* 0x000fe40003f4e000 */
[----:B------:R-:W-:Y:S02]  /*1410*/  FSETP.GEU.AND P0, PT, R20, RZ, PT ;  /* 0x000000ff1400720b */ /* 0x000fe40003f0e000 */
[----:B------:R-:W-:-:S02]  /*1420*/  FSEL R16, R16, RZ, P2 ;  /* 0x000000ff10107208 */ /* 0x000fc40001000000 */
[----:B------:R-:W-:-:S04]  /*1430*/  FSETP.GEU.AND P2, PT, R44, RZ, PT ;  /* 0x000000ff2c00720b */ /* 0x000fc80003f4e000 */
[----:B------:R-:W-:Y:S01]  /*1440*/  FSEL R44, R44, RZ, P2 ;  /* 0x000000ff2c2c7208 */ /* 0x000fe20001000000 */
[----:B--2---:R-:W-:-:S04]  /*1450*/  FADD R24, -R37, R24 ;  /* 0x0000001825187221 */ /* 0x004fc80000000100 */
[----:B------:R-:W-:Y:S01]  /*1460*/  FMUL R24, R41, R24 ;  /* 0x0000001829187220 */ /* 0x000fe20000400000 */
[----:B---3--:R-:W-:-:S04]  /*1470*/  FADD R9, -R43, R50 ;  /* 0x000000322b097221 */ /* 0x008fc80000000100 */
[----:B------:R-:W-:Y:S01]  /*1480*/  FMUL R9, R12, R9 ;  /* 0x000000090c097220 */ /* 0x000fe20000400000 */
[----:B------:R-:W-:Y:S01]  /*1490*/  FADD R17, -R43, R8 ;  /* 0x000000082b117221 */ /* 0x000fe20000000100 */
[----:B------:R-:W-:Y:S01]  /*14a0*/  FSEL R8, R21, RZ, P1 ;  /* 0x000000ff15087208 */ /* 0x000fe20000800000 */
[----:B------:R-:W-:-:S04]  /*14b0*/  FADD R13, -R43, R52 ;  /* 0x000000342b0d7221 */ /* 0x000fc80000000100 */
[----:B------:R-:W-:Y:S01]  /*14c0*/  FADD R8, -R49, R8 ;  /* 0x0000000831087221 */ /* 0x000fe20000000100 */
[C---:B------:R-:W-:Y:S01]  /*14d0*/  FMUL R13, R12.reuse, R13 ;  /* 0x0000000d0c0d7220 */ /* 0x040fe20000400000 */
[----:B------:R-:W-:Y:S01]  /*14e0*/  FADD R25, -R43, R18 ;  /* 0x000000122b197221 */ /* 0x000fe20000000100 */
[----:B------:R-:W-:-:S03]  /*14f0*/  FMUL R17, R12, R17 ;  /* 0x000000110c117220 */ /* 0x000fc60000400000 */
[----:B------:R-:W-:Y:S01]  /*1500*/  FMUL R25, R12, R25 ;  /* 0x000000190c197220 */ /* 0x000fe20000400000 */
[C---:B------:R-:W-:Y:S01]  /*1510*/  FADD R19, -R43.reuse, R19 ;  /* 0x000000132b137221 */ /* 0x040fe20000000100 */
[C---:B------:R-:W-:Y:S01]  /*1520*/  FADD R29, -R43.reuse, R29 ;  /* 0x0000001d2b1d7221 */ /* 0x040fe20000000100 */
[C---:B------:R-:W-:Y:S01]  /*1530*/  FADD R3, -R43.reuse, R10 ;  /* 0x0000000a2b037221 */ /* 0x040fe20000000100 */
[----:B------:R-:W-:-:S03]  /*1540*/  FADD R31, -R43, R28 ;  /* 0x0000001c2b1f7221 */ /* 0x000fc60000000100 */
[C---:B------:R-:W-:Y:S01]  /*1550*/  FMUL R3, R12.reuse, R3 ;  /* 0x000000030c037220 */ /* 0x040fe20000400000 */
[----:B------:R-:W-:Y:S01]  /*1560*/  FADD R11, -R43, R11 ;  /* 0x0000000b2b0b7221 */ /* 0x000fe20000000100 */
[C---:B------:R-:W-:Y:S01]  /*1570*/  FMUL R31, R12.reuse, R31 ;  /* 0x0000001f0c1f7220 */ /* 0x040fe20000400000 */
[C---:B------:R-:W-:Y:S01]  /*1580*/  FMUL R19, R12.reuse, R19 ;  /* 0x000000130c137220 */ /* 0x040fe20000400000 */
[C---:B------:R-:W-:Y:S01]  /*1590*/  FMUL R29, R12.reuse, R29 ;  /* 0x0000001d0c1d7220 */ /* 0x040fe20000400000 */
[----:B------:R-:W-:Y:S01]  /*15a0*/  FMUL R11, R12, R11 ;  /* 0x0000000b0c0b7220 */ /* 0x000fe20000400000 */
[----:B------:R-:W-:Y:S01]  /*15b0*/  FSETP.GEU.AND P4, PT, R3, RZ, PT ;  /* 0x000000ff0300720b */ /* 0x000fe20003f8e000 */
[----:B------:R-:W-:-:S04]  /*15c0*/  FADD R27, -R43, R38 ;  /* 0x000000262b1b7221 */ /* 0x000fc80000000100 */
[----:B------:R-:W-:Y:S01]  /*15d0*/  FMUL R27, R12, R27 ;  /* 0x0000001b0c1b7220 */ /* 0x000fe20000400000 */
[----:B------:R-:W-:-:S04]  /*15e0*/  FADD R39, -R43, R30 ;  /* 0x0000001e2b277221 */ /* 0x000fc80000000100 */
[C---:B------:R-:W-:Y:S01]  /*15f0*/  FMUL R39, R12.reuse, R39 ;  /* 0x000000270c277220 */ /* 0x040fe20000400000 */
[----:B------:R-:W-:Y:S01]  /*1600*/  FSETP.GEU.AND P6, PT, R27, RZ, PT ;  /* 0x000000ff1b00720b */ /* 0x000fe20003fce000 */
[C---:B------:R-:W-:Y:S01]  /*1610*/  FADD R45, -R43.reuse, R46 ;  /* 0x0000002e2b2d7221 */ /* 0x040fe20000000100 */
[C---:B------:R-:W-:Y:S01]  /*1620*/  FADD R37, -R43.reuse, R54 ;  /* 0x000000362b257221 */ /* 0x040fe20000000100 */
[C---:B------:R-:W-:Y:S01]  /*1630*/  FADD R41, -R43.reuse, R56 ;  /* 0x000000382b297221 */ /* 0x040fe20000000100 */
[C---:B------:R-:W-:Y:S01]  /*1640*/  FADD R47, -R43.reuse, R58 ;  /* 0x0000003a2b2f7221 */ /* 0x040fe20000000100 */
[----:B------:R-:W-:Y:S01]  /*1650*/  FADD R43, -R43, R26 ;  /* 0x0000001a2b2b7221 */ /* 0x000fe20000000100 */
[C---:B------:R-:W-:Y:S01]  /*1660*/  FMUL R37, R12.reuse, R37 ;  /* 0x000000250c257220 */ /* 0x040fe20000400000 */
[C---:B------:R-:W-:Y:S01]  /*1670*/  FMUL R41, R12.reuse, R41 ;  /* 0x000000290c297220 */ /* 0x040fe20000400000 */
[C---:B------:R-:W-:Y:S01]  /*1680*/  FMUL R47, R12.reuse, R47 ;  /* 0x0000002f0c2f7220 */ /* 0x040fe20000400000 */
[C---:B------:R-:W-:Y:S01]  /*1690*/  FMUL R45, R12.reuse, R45 ;  /* 0x0000002d0c2d7220 */ /* 0x040fe20000400000 */
[----:B------:R-:W-:Y:S01]  /*16a0*/  FMUL R43, R12, R43 ;  /* 0x0000002b0c2b7220 */ /* 0x000fe20000400000 */
[----:B------:R-:W-:Y:S01]  /*16b0*/  FSEL R12, R33, RZ, P5 ;  /* 0x000000ff210c7208 */ /* 0x000fe20002800000 */
[----:B------:R-:W-:Y:S01]  /*16c0*/  FFMA R21, R4, R8, R49 ;  /* 0x0000000804157223 */ /* 0x000fe20000000031 */
[----:B------:R-:W-:-:S02]  /*16d0*/  FSEL R49, R34, RZ, P3 ;  /* 0x000000ff22317208 */ /* 0x000fc40001800000 */
[----:B------:R-:W-:Y:S02]  /*16e0*/  FSETP.GEU.AND P3, PT, R9, RZ, PT ;  /* 0x000000ff0900720b */ /* 0x000fe40003f6e000 */
[----:B------:R-:W-:Y:S01]  /*16f0*/  FSETP.GEU.AND P5, PT, R31, RZ, PT ;  /* 0x000000ff1f00720b */ /* 0x000fe20003fae000 */
[----:B------:R-:W-:Y:S01]  /*1700*/  FADD R10, -R49, R14 ;  /* 0x0000000e310a7221 */ /* 0x000fe20000000100 */
[----:B------:R-:W-:Y:S02]  /*1710*/  FSEL R33, R9, RZ, P3 ;  /* 0x000000ff09217208 */ /* 0x000fe40001800000 */
[----:B------:R-:W-:Y:S02]  /*1720*/  FSEL R8, R27, RZ, P6 ;  /* 0x000000ff1b087208 */ /* 0x000fe40003000000 */
[----:B------:R-:W-:Y:S02]  /*1730*/  FSEL R51, R3, RZ, P4 ;  /* 0x000000ff03337208 */ /* 0x000fe40002000000 */
[----:B------:R-:W-:-:S02]  /*1740*/  FSEL R14, R31, RZ, P5 ;  /* 0x000000ff1f0e7208 */ /* 0x000fc40002800000 */
[----:B------:R-:W-:Y:S01]  /*1750*/  FSETP.GEU.AND P4, PT, R23, RZ, PT ;  /* 0x000000ff1700720b */ /* 0x000fe20003f8e000 */
[----:B------:R-:W-:Y:S01]  /*1760*/  FADD R18, -R33, R8 ;  /* 0x0000000821127221 */ /* 0x000fe20000000100 */
[----:B------:R-:W-:Y:S01]  /*1770*/  FSEL R3, R20, RZ, P0 ;  /* 0x000000ff14037208 */ /* 0x000fe20000000000 */
[----:B------:R-:W-:Y:S01]  /*1780*/  FADD R8, -R51, R14 ;  /* 0x0000000e33087221 */ /* 0x000fe20000000100 */
[----:B------:R-:W-:Y:S02]  /*1790*/  FSETP.GEU.AND P1, PT, R36, RZ, PT ;  /* 0x000000ff2400720b */ /* 0x000fe40003f2e000 */
[----:B------:R-:W-:Y:S02]  /*17a0*/  FSEL R23, R23, RZ, P4 ;  /* 0x000000ff17177208 */ /* 0x000fe40002000000 */
[----:B------:R-:W-:Y:S02]  /*17b0*/  FSETP.GEU.AND P6, PT, R35, RZ, PT ;  /* 0x000000ff2300720b */ /* 0x000fe40003fce000 */
[----:B------:R-:W-:-:S02]  /*17c0*/  FSETP.GEU.AND P5, PT, R17, RZ, PT ;  /* 0x000000ff1100720b */ /* 0x000fc40003fae000 */
[----:B------:R-:W-:Y:S01]  /*17d0*/  FSETP.GEU.AND P4, PT, R37, RZ, PT ;  /* 0x000000ff2500720b */ /* 0x000fe20003f8e000 */
[----:B------:R-:W-:Y:S01]  /*17e0*/  FADD R27, -R16, R3 ;  /* 0x00000003101b7221 */ /* 0x000fe20000000100 */
[----:B------:R-:W-:Y:S01]  /*17f0*/  FSEL R9, R36, RZ, P1 ;  /* 0x000000ff24097208 */ /* 0x000fe20000800000 */
[C---:B------:R-:W-:Y:S01]  /*1800*/  FFMA R10, R4.reuse, R10, R49 ;  /* 0x0000000a040a7223 */ /* 0x040fe20000000031 */
[C---:B------:R-:W-:Y:S01]  /*1810*/  FFMA R3, R4.reuse, R18, R33 ;  /* 0x0000001204037223 */ /* 0x040fe20000000021 */
[----:B------:R-:W-:Y:S01]  /*1820*/  FFMA R8, R4, R8, R51 ;  /* 0x0000000804087223 */ /* 0x000fe20000000033 */
[----:B------:R-:W-:Y:S02]  /*1830*/  FSETP.GEU.AND P0, PT, R32, RZ, PT ;  /* 0x000000ff2000720b */ /* 0x000fe40003f0e000 */
[----:B------:R-:W-:Y:S02]  /*1840*/  FSEL R4, R35, RZ, P6 ;  /* 0x000000ff23047208 */ /* 0x000fe40003000000 */
[----:B------:R-:W-:-:S02]  /*1850*/  FSEL R14, R17, RZ, P5 ;  /* 0x000000ff110e7208 */ /* 0x000fc40002800000 */
[----:B------:R-:W-:Y:S02]  /*1860*/  FSEL R37, R37, RZ, P4 ;  /* 0x000000ff25257208 */ /* 0x000fe40002000000 */
[----:B------:R-:W-:Y:S02]  /*1870*/  FSETP.GEU.AND P3, PT, R13, RZ, PT ;  /* 0x000000ff0d00720b */ /* 0x000fe40003f6e000 */
[----:B------:R-:W-:Y:S01]  /*1880*/  FSETP.GEU.AND P6, PT, R39, RZ, PT ;  /* 0x000000ff2700720b */ /* 0x000fe20003fce000 */
[----:B------:R-:W-:Y:S01]  /*1890*/  FADD R9, -R12, R9 ;  /* 0x000000090c097221 */ /* 0x000fe20000000100 */
[----:B------:R-:W-:Y:S01]  /*18a0*/  FSETP.GEU.AND P1, PT, R11, RZ, PT ;  /* 0x000000ff0b00720b */ /* 0x000fe20003f2e000 */
[----:B------:R-:W-:Y:S01]  /*18b0*/  FADD R37, -R14, R37 ;  /* 0x000000250e257221 */ /* 0x000fe20000000100 */
[----:B------:R-:W-:Y:S02]  /*18c0*/  FSEL R17, R32, RZ, P0 ;  /* 0x000000ff20117208 */ /* 0x000fe40000000000 */
[----:B------:R-:W-:-:S02]  /*18d0*/  FSEL R18, R13, RZ, P3 ;  /* 0x000000ff0d127208 */ /* 0x000fc40001800000 */
[----:B------:R-:W-:Y:S01]  /*18e0*/  FSEL R39, R39, RZ, P6 ;  /* 0x000000ff27277208 */ /* 0x000fe20003000000 */
[C---:B------:R-:W-:Y:S01]  /*18f0*/  FFMA R9, R5.reuse, R9, R12 ;  /* 0x0000000905097223 */ /* 0x040fe2000000000c */
[----:B------:R-:W-:Y:S01]  /*1900*/  FFMA R12, R5, R27, R16 ;  /* 0x0000001b050c7223 */ /* 0x000fe20000000010 */
[----:B------:R-:W-:Y:S01]  /*1910*/  FSEL R13, R11, RZ, P1 ;  /* 0x000000ff0b0d7208 */ /* 0x000fe20000800000 */
[----:B------:R-:W-:Y:S01]  /*1920*/  FFMA R11, R5, R37, R14 ;  /* 0x00000025050b7223 */ /* 0x000fe2000000000e */
[----:B------:R-:W-:Y:S01]  /*1930*/  FSETP.GEU.AND P4, PT, R41, RZ, PT ;  /* 0x000000ff2900720b */ /* 0x000fe20003f8e000 */
[----:B------:R-:W-:Y:S01]  /*1940*/  FADD R16, -R17, R44 ;  /* 0x0000002c11107221 */ /* 0x000fe20000000100 */
[----:B------:R-:W-:Y:S01]  /*1950*/  FADD R4, -R23, R4 ;  /* 0x0000000417047221 */ /* 0x000fe20000000100 */
[----:B------:R-:W-:Y:S01]  /*1960*/  FADD R14, -R18, R39 ;  /* 0x00000027120e7221 */ /* 0x000fe20000000100 */
[----:B------:R-:W-:Y:S01]  /*1970*/  FSEL R20, R41, RZ, P4 ;  /* 0x000000ff29147208 */ /* 0x000fe20002000000 */
[C---:B------:R-:W-:Y:S01]  /*1980*/  FFMA R16, R6.reuse, R16, R17 ;  /* 0x0000001006107223 */ /* 0x040fe20000000011 */
[----:B------:R-:W-:Y:S01]  /*1990*/  FFMA R17, R6, R4, R23 ;  /* 0x0000000406117223 */ /* 0x000fe20000000017 */
[----:B------:R-:W-:-:S02]  /*19a0*/  FFMA R14, R5, R14, R18 ;  /* 0x0000000e050e7223 */ /* 0x000fc40000000012 */
[----:B------:R-:W0:Y:S01]  /*19b0*/  LDC.64 R4, c[0x0][0x258] ;  /* 0x00009600ff047b82 */ /* 0x000e220000000a00 */
[----:B------:R-:W-:Y:S01]  /*19c0*/  FADD R20, -R13, R20 ;  /* 0x000000140d147221 */ /* 0x000fe20000000100 */
[----:B------:R-:W-:Y:S02]  /*19d0*/  FSETP.GEU.AND P5, PT, R22, RZ, PT ;  /* 0x000000ff1600720b */ /* 0x000fe40003fae000 */
[----:B------:R-:W-:Y:S02]  /*19e0*/  FSETP.GEU.AND P1, PT, R25, RZ, PT ;  /* 0x000000ff1900720b */ /* 0x000fe40003f2e000 */
[----:B------:R-:W-:Y:S01]  /*19f0*/  FSETP.GEU.AND P6, PT, R45, RZ, PT ;  /* 0x000000ff2d00720b */ /* 0x000fe20003fce000 */
[----:B------:R-:W-:Y:S01]  /*1a00*/  FFMA R13, R6, R20, R13 ;  /* 0x00000014060d7223 */ /* 0x000fe2000000000d */
[----:B------:R-:W-:Y:S02]  /*1a10*/  FSETP.GEU.AND P4, PT, R15, RZ, PT ;  /* 0x000000ff0f00720b */ /* 0x000fe40003f8e000 */
[----:B------:R-:W-:-:S02]  /*1a20*/  FSETP.GEU.AND P3, PT, R24, RZ, PT ;  /* 0x000000ff1800720b */ /* 0x000fc40003f6e000 */
[----:B------:R-:W-:Y:S02]  /*1a30*/  FSETP.GEU.AND P0, PT, R40, RZ, PT ;  /* 0x000000ff2800720b */ /* 0x000fe40003f0e000 */
[----:B------:R-:W-:Y:S02]  /*1a40*/  FSEL R25, R25, RZ, P1 ;  /* 0x000000ff19197208 */ /* 0x000fe40000800000 */
[----:B------:R-:W-:Y:S02]  /*1a50*/  FSEL R20, R45, RZ, P6 ;  /* 0x000000ff2d147208 */ /* 0x000fe40003000000 */
[----:B------:R-:W-:Y:S02]  /*1a60*/  FSEL R22, R22, RZ, P5 ;  /* 0x000000ff16167208 */ /* 0x000fe40002800000 */
[----:B------:R-:W-:Y:S02]  /*1a70*/  FSETP.GEU.AND P2, PT, R19, RZ, PT ;  /* 0x000000ff1300720b */ /* 0x000fe40003f4e000 */
[----:B------:R-:W-:-:S02]  /*1a80*/  FSETP.GEU.AND P1, PT, R29, RZ, PT ;  /* 0x000000ff1d00720b */ /* 0x000fc40003f2e000 */
[----:B------:R-:W-:Y:S02]  /*1a90*/  FSETP.GEU.AND P6, PT, R47, RZ, PT ;  /* 0x000000ff2f00720b */ /* 0x000fe40003fce000 */
[----:B------:R-:W-:Y:S02]  /*1aa0*/  FSETP.GEU.AND P5, PT, R43, RZ, PT ;  /* 0x000000ff2b00720b */ /* 0x000fe40003fae000 */
[----:B------:R-:W-:Y:S02]  /*1ab0*/  FSEL R18, R15, RZ, P4 ;  /* 0x000000ff0f127208 */ /* 0x000fe40002000000 */
[----:B------:R-:W-:Y:S02]  /*1ac0*/  FSEL R15, R24, RZ, P3 ;  /* 0x000000ff180f7208 */ /* 0x000fe40001800000 */
[----:B------:R-:W-:Y:S02]  /*1ad0*/  FSEL R23, R40, RZ, P0 ;  /* 0x000000ff28177208 */ /* 0x000fe40000000000 */
[----:B------:R-:W-:-:S02]  /*1ae0*/  FSEL R26, R19, RZ, P2 ;  /* 0x000000ff131a7208 */ /* 0x000fc40001000000 */
[----:B------:R-:W-:Y:S02]  /*1af0*/  FSEL R24, R29, RZ, P1 ;  /* 0x000000ff1d187208 */ /* 0x000fe40000800000 */
[----:B------:R-:W-:Y:S02]  /*1b00*/  FSEL R47, R47, RZ, P6 ;  /* 0x000000ff2f2f7208 */ /* 0x000fe40003000000 */
[----:B------:R-:W-:Y:S01]  /*1b10*/  FSEL R43, R43, RZ, P5 ;  /* 0x000000ff2b2b7208 */ /* 0x000fe20002800000 */
[----:B------:R-:W-:Y:S01]  /*1b20*/  FADD R20, -R25, R20 ;  /* 0x0000001419147221 */ /* 0x000fe20000000100 */
[----:B------:R-:W-:Y:S01]  /*1b30*/  FADD R15, -R18, R15 ;  /* 0x0000000f120f7221 */ /* 0x000fe20000000100 */
[----:B------:R-:W-:Y:S01]  /*1b40*/  FADD R23, -R22, R23 ;  /* 0x0000001716177221 */ /* 0x000fe20000000100 */
[----:B------:R-:W-:Y:S01]  /*1b50*/  FADD R47, -R24, R47 ;  /* 0x0000002f182f7221 */ /* 0x000fe20000000100 */
[----:B------:R-:W-:Y:S01]  /*1b60*/  FADD R43, -R26, R43 ;  /* 0x0000002b1a2b7221 */ /* 0x000fe20000000100 */
[----:B------:R-:W-:Y:S01]  /*1b70*/  FFMA R20, R6, R20, R25 ;  /* 0x0000001406147223 */ /* 0x000fe20000000019 */
[C---:B------:R-:W-:Y:S01]  /*1b80*/  FFMA R6, R7.reuse, R15, R18 ;  /* 0x0000000f07067223 */ /* 0x040fe20000000012 */
[C---:B------:R-:W-:Y:S01]  /*1b90*/  FFMA R15, R7.reuse, R23, R22 ;  /* 0x00000017070f7223 */ /* 0x040fe20000000016 */
[C---:B------:R-:W-:Y:S01]  /*1ba0*/  FFMA R47, R7.reuse, R47, R24 ;  /* 0x0000002f072f7223 */ /* 0x040fe20000000018 */
[----:B------:R-:W-:Y:S01]  /*1bb0*/  FFMA R26, R7, R43, R26 ;  /* 0x0000002b071a7223 */ /* 0x000fe2000000001a */
[----:B0-----:R-:W-:-:S04]  /*1bc0*/  IMAD.WIDE R18, R0, 0x4, R4 ;  /* 0x0000000400127825 */ /* 0x001fc800078e0204 */
[----:B------:R-:W-:Y:S01]  /*1bd0*/  FADD R16, -R17, R16 ;  /* 0x0000001011107221 */ /* 0x000fe20000000100 */
[----:B------:R-:W-:Y:S01]  /*1be0*/  FADD R0, -R15, R6 ;  /* 0x000000060f007221 */ /* 0x000fe20000000100 */
[----:B------:R-:W-:Y:S01]  /*1bf0*/  FADD R14, -R11, R14 ;  /* 0x0000000e0b0e7221 */ /* 0x000fe20000000100 */
[----:B------:R-:W-:-:S04]  /*1c00*/  IMAD.WIDE R22, R2, 0x4, R4 ;  /* 0x0000000402167825 */ /* 0x000fc800078e0204 */
[----:B------:R-:W-:Y:S01]  /*1c10*/  FADD R4, -R21, R10 ;  /* 0x0000000a15047221 */ /* 0x000fe20000000100 */
[----:B------:R-:W-:Y:S01]  /*1c20*/  FADD R5, -R12, R9 ;  /* 0x000000090c057221 */ /* 0x000fe20000000100 */
[----:B------:R-:W-:Y:S01]  /*1c30*/  FADD R8, -R3, R8 ;  /* 0x0000000803087221 */ /* 0x000fe20000000100 */
[----:B------:R-:W-:Y:S01]  /*1c40*/  FADD R20, -R13, R20 ;  /* 0x000000140d147221 */ /* 0x000fe20000000100 */
[----:B------:R-:W-:Y:S01]  /*1c50*/  FADD R26, -R47, R26 ;  /* 0x0000001a2f1a7221 */ /* 0x000fe20000000100 */
[C---:B------:R-:W-:Y:S01]  /*1c60*/  FFMA R4, R60.reuse, R4, R21 ;  /* 0x000000043c047223 */ /* 0x040fe20000000015 */
[C---:B------:R-:W-:Y:S01]  /*1c70*/  FFMA R5, R60.reuse, R5, R12 ;  /* 0x000000053c057223 */ /* 0x040fe2000000000c */
[C---:B------:R-:W-:Y:S01]  /*1c80*/  FFMA R6, R60.reuse, R16, R17 ;  /* 0x000000103c067223 */ /* 0x040fe20000000011 */
[----:B------:R-:W-:Y:S01]  /*1c90*/  FFMA R7, R60, R0, R15 ;  /* 0x000000003c077223 */ /* 0x000fe2000000000f */
[C---:B------:R-:W-:Y:S01]  /*1ca0*/  FFMA R9, R48.reuse, R14, R11 ;  /* 0x0000000e30097223 */ /* 0x040fe2000000000b */
[C---:B------:R-:W-:Y:S01]  /*1cb0*/  FFMA R8, R48.reuse, R8, R3 ;  /* 0x0000000830087223 */ /* 0x040fe20000000003 */
[C---:B------:R-:W-:Y:S01]  /*1cc0*/  FFMA R10, R48.reuse, R20, R13 ;  /* 0x00000014300a7223 */ /* 0x040fe2000000000d */
[----:B------:R-:W-:Y:S01]  /*1cd0*/  FFMA R11, R48, R26, R47 ;  /* 0x0000001a300b7223 */ /* 0x000fe2000000002f */
[----:B------:R-:W-:Y:S04]  /*1ce0*/  STG.E.128 desc[UR4][R18.64], R4 ;  /* 0x0000000412007986 */ /* 0x000fe8000c101d04 */
[----:B------:R-:W-:Y:S01]  /*1cf0*/  STG.E.128 desc[UR4][R22.64], R8 ;  /* 0x0000000816007986 */ /* 0x000fe2000c101d04 */
[----:B------:R-:W-:Y:S05]  /*1d00*/  EXIT ;  /* 0x000000000000794d */ /* 0x000fea0003800000 */
.L_x_0:
[----:B------:R-:W-:-:S00]  /*1d10*/  BRA `(.L_x_0) ;  /* 0xfffffffc00fc7947 */ /* 0x000fc0000383ffff */
[----:B------:R-:W-:-:S00]  /*1d20*/  NOP ;  /* 0x0000000000007918 */ /* 0x000fc00000000000 */
        /* <DEDUP_REMOVED lines=13> */
.L_x_1:


//--------------------- .nv.constant0.triton_poi_fused__unsafe_index_add_mul_sub_59 --------------------------
	.section	.nv.constant0.triton_poi_fused__unsafe_index_add_mul_sub_59,"a",@progbits
	.sectionflags	@""
	.align	4
.nv.constant0.triton_poi_fused__unsafe_index_add_mul_sub_59:
	.zero		612
